// auto-generated by cutlass_sweep.gemm — config: {"arch": "sm_90", "cluster_m": 1, "cluster_n": 1, "dtype": "bf16", "dtype_b": "bf16", "layout": "nt", "stages": 0, "tile_k": 64, "tile_m": 256, "tile_n": 64}
#include "cutlass/cutlass.h"
#include "cutlass/gemm/collective/collective_builder.hpp"
#include "cutlass/gemm/device/gemm_universal_adapter.h"
#include "cutlass/gemm/kernel/gemm_universal.hpp"
#include "cutlass/epilogue/collective/collective_builder.hpp"

using ElemA = cutlass::bfloat16_t;
using ElemB = cutlass::bfloat16_t;
using ElemCD = cutlass::bfloat16_t;
using Acc  = float;
using TileShape    = cute::Shape<cute::_256, cute::_64, cute::_64>;
using ClusterShape = cute::Shape<cute::_1, cute::_1, cute::_1>;

using CollectiveEpilogue = typename cutlass::epilogue::collective::CollectiveBuilder<
    cutlass::arch::Sm90, cutlass::arch::OpClassTensorOp,
    TileShape, ClusterShape,
    cutlass::epilogue::collective::EpilogueTileAuto,
    Acc, Acc,
    ElemCD, cutlass::layout::RowMajor, 128 / cutlass::sizeof_bits<ElemCD>::value,
    ElemCD, cutlass::layout::RowMajor, 128 / cutlass::sizeof_bits<ElemCD>::value,
    cutlass::epilogue::collective::EpilogueScheduleAuto
  >::CollectiveOp;

using CollectiveMainloop = typename cutlass::gemm::collective::CollectiveBuilder<
    cutlass::arch::Sm90, cutlass::arch::OpClassTensorOp,
    ElemA, cutlass::layout::RowMajor, 128 / cutlass::sizeof_bits<ElemA>::value,
    ElemB, cutlass::layout::ColumnMajor, 128 / cutlass::sizeof_bits<ElemB>::value,
    Acc,
    TileShape, ClusterShape,
    cutlass::gemm::collective::StageCountAutoCarveout<static_cast<int>(sizeof(typename CollectiveEpilogue::SharedStorage))>,
    cutlass::gemm::collective::KernelScheduleAuto
  >::CollectiveOp;

using GemmKernel = cutlass::gemm::kernel::GemmUniversal<
    cute::Shape<int,int,int,int>,
    CollectiveMainloop,
    CollectiveEpilogue
>;
using Gemm = cutlass::gemm::device::GemmUniversalAdapter<GemmKernel>;

// Force the device kernel symbol into the cubin without needing a host main.
auto* _anchor = &cutlass::device_kernel<GemmKernel>;


// ===== COMPILED SASS (sm_90a) =====

	.target	sm_90a

	.elftype	@"ET_EXEC"


//--------------------- .note.nv.tkinfo           --------------------------
	.section	.note.nv.tkinfo,"",@"SHT_NOTE"
	.sectionflags	@"SHF_NOTE_NV_TKINFO"
	.tkinfo
        /*0018*/ 	.word	0x00000002
        /*0030*/ 	.string	""
        /*0030*/ 	.string	"ptxas"
        /*0030*/ 	.string	"Cuda compilation tools, release 13.0, V13.0.88"
        /*0030*/ 	.string	"Build cuda_13.0.r13.0/compiler.36424714_0"
        /*0030*/ 	.string	"-arch sm_90a -m 64 "



//--------------------- .note.nv.cuinfo           --------------------------
	.section	.note.nv.cuinfo,"",@"SHT_NOTE"
	.sectionflags	@"SHF_NOTE_NV_CUINFO"
        /*0018*/ 	.short	0x0002
        /*001a*/ 	.short	0x005a
        /*001c*/ 	.short	0x0082
	.zero		2


//--------------------- .nv.info                  --------------------------
	.section	.nv.info,"",@"SHT_CUDA_INFO"
	.align	4


	//----- nvinfo : EIATTR_REGCOUNT
	.align		4
        /*0000*/ 	.byte	0x04, 0x2f
        /*0002*/ 	.short	(.L_15 - .L_14)
	.align		4
.L_14:
        /*0004*/ 	.word	index@(_ZN7cutlass13device_kernelINS_4gemm6kernel13GemmUniversalIN4cute5tupleIJiiiiEEENS1_10collective13CollectiveMmaINS1_34MainloopSm90TmaGmmaWarpSpecializedILi5ENS5_IJNS4_1CILi1EEESB_SB_EEENS1_35KernelTmaWarpSpecializedCooperativeEEENS5_IJNSA_ILi256EEENSA_ILi64EEESG_EEENS_10bfloat16_tENS5_IJlSB_lEEESI_SJ_NS4_8TiledMMAINS4_8MMA_AtomIJNS4_4SM904GMMA27MMA_64x64x16_F32BF16BF16_SSILNSN_5MajorE0ELSP_0ELNSN_7ScaleInE1ELSQ_1EEEEEENS4_6LayoutINS5_IJNSA_ILi2EEESB_SB_EEENS5_IJSB_NSA_ILi0EEESW_EEEEENS5_IJNS4_10UnderscoreESZ_SZ_EEEEENS4_13SM90_TMA_LOADENS4_14ComposedLayoutINS4_7SwizzleILi3ELi4ELi3EEENS4_18smem_ptr_flag_bitsILi16EEENST_INS5_IJNSA_ILi8EEESG_EEENS5_IJSG_SB_EEEEEEEvNS4_8identityES12_S1C_vS1D_EENS_8epilogue10collective6detail29Sm90TmaWarpSpecializedAdapterINS1G_15DefaultEpilogueISI_SJ_SJ_NS1F_6thread17LinearCombinationISI_Li1EffLNS1K_9ScaleType4KindE0ELNS_15FloatRoundStyleE2ESI_EENS1_15EpilogueDefaultEEEEEvvEEEEvNT_6ParamsE)
        /*0008*/ 	.word	0x000000a8


	//----- nvinfo : EIATTR_FRAME_SIZE
	.align		4
.L_15:
        /*000c*/ 	.byte	0x04, 0x11
        /*000e*/ 	.short	(.L_17 - .L_16)
	.align		4
.L_16:
        /*0010*/ 	.word	index@(_ZN7cutlass13device_kernelINS_4gemm6kernel13GemmUniversalIN4cute5tupleIJiiiiEEENS1_10collective13CollectiveMmaINS1_34MainloopSm90TmaGmmaWarpSpecializedILi5ENS5_IJNS4_1CILi1EEESB_SB_EEENS1_35KernelTmaWarpSpecializedCooperativeEEENS5_IJNSA_ILi256EEENSA_ILi64EEESG_EEENS_10bfloat16_tENS5_IJlSB_lEEESI_SJ_NS4_8TiledMMAINS4_8MMA_AtomIJNS4_4SM904GMMA27MMA_64x64x16_F32BF16BF16_SSILNSN_5MajorE0ELSP_0ELNSN_7ScaleInE1ELSQ_1EEEEEENS4_6LayoutINS5_IJNSA_ILi2EEESB_SB_EEENS5_IJSB_NSA_ILi0EEESW_EEEEENS5_IJNS4_10UnderscoreESZ_SZ_EEEEENS4_13SM90_TMA_LOADENS4_14ComposedLayoutINS4_7SwizzleILi3ELi4ELi3EEENS4_18smem_ptr_flag_bitsILi16EEENST_INS5_IJNSA_ILi8EEESG_EEENS5_IJSG_SB_EEEEEEEvNS4_8identityES12_S1C_vS1D_EENS_8epilogue10collective6detail29Sm90TmaWarpSpecializedAdapterINS1G_15DefaultEpilogueISI_SJ_SJ_NS1F_6thread17LinearCombinationISI_Li1EffLNS1K_9ScaleType4KindE0ELNS_15FloatRoundStyleE2ESI_EENS1_15EpilogueDefaultEEEEEvvEEEEvNT_6ParamsE)
        /*0014*/ 	.word	0x00000000


	//----- nvinfo : EIATTR_MIN_STACK_SIZE
	.align		4
.L_17:
        /*0018*/ 	.byte	0x04, 0x12
        /*001a*/ 	.short	(.L_19 - .L_18)
	.align		4
.L_18:
        /*001c*/ 	.word	index@(_ZN7cutlass13device_kernelINS_4gemm6kernel13GemmUniversalIN4cute5tupleIJiiiiEEENS1_10collective13CollectiveMmaINS1_34MainloopSm90TmaGmmaWarpSpecializedILi5ENS5_IJNS4_1CILi1EEESB_SB_EEENS1_35KernelTmaWarpSpecializedCooperativeEEENS5_IJNSA_ILi256EEENSA_ILi64EEESG_EEENS_10bfloat16_tENS5_IJlSB_lEEESI_SJ_NS4_8TiledMMAINS4_8MMA_AtomIJNS4_4SM904GMMA27MMA_64x64x16_F32BF16BF16_SSILNSN_5MajorE0ELSP_0ELNSN_7ScaleInE1ELSQ_1EEEEEENS4_6LayoutINS5_IJNSA_ILi2EEESB_SB_EEENS5_IJSB_NSA_ILi0EEESW_EEEEENS5_IJNS4_10UnderscoreESZ_SZ_EEEEENS4_13SM90_TMA_LOADENS4_14ComposedLayoutINS4_7SwizzleILi3ELi4ELi3EEENS4_18smem_ptr_flag_bitsILi16EEENST_INS5_IJNSA_ILi8EEESG_EEENS5_IJSG_SB_EEEEEEEvNS4_8identityES12_S1C_vS1D_EENS_8epilogue10collective6detail29Sm90TmaWarpSpecializedAdapterINS1G_15DefaultEpilogueISI_SJ_SJ_NS1F_6thread17LinearCombinationISI_Li1EffLNS1K_9ScaleType4KindE0ELNS_15FloatRoundStyleE2ESI_EENS1_15EpilogueDefaultEEEEEvvEEEEvNT_6ParamsE)
        /*0020*/ 	.word	0x00000000
.L_19:


//--------------------- .nv.compat                --------------------------
	.section	.nv.compat,"",@"SHT_CUDA_COMPAT_INFO"
	.align	4
        /*0000*/ 	.byte	0x02, 0x09, 0x01, 0x00, 0x02, 0x02, 0x04, 0x00, 0x02, 0x05, 0x05, 0x00, 0x03, 0x07, 0x01, 0x01
        /*0010*/ 	.byte	0x02, 0x03, 0x01, 0x00, 0x02, 0x06, 0x01, 0x00, 0x04, 0x0b, 0x08, 0x00, 0x00, 0x00, 0x00, 0x00
        /*0020*/ 	.byte	0x00, 0x00, 0x00, 0x00


//--------------------- .nv.info._ZN7cutlass13device_kernelINS_4gemm6kernel13GemmUniversalIN4cute5tupleIJiiiiEEENS1_10collective13CollectiveMmaINS1_34MainloopSm90TmaGmmaWarpSpecializedILi5ENS5_IJNS4_1CILi1EEESB_SB_EEENS1_35KernelTmaWarpSpecializedCooperativeEEENS5_IJNSA_ILi256EEENSA_ILi64EEESG_EEENS_10bfloat16_tENS5_IJlSB_lEEESI_SJ_NS4_8TiledMMAINS4_8MMA_AtomIJNS4_4SM904GMMA27MMA_64x64x16_F32BF16BF16_SSILNSN_5MajorE0ELSP_0ELNSN_7ScaleInE1ELSQ_1EEEEEENS4_6LayoutINS5_IJNSA_ILi2EEESB_SB_EEENS5_IJSB_NSA_ILi0EEESW_EEEEENS5_IJNS4_10UnderscoreESZ_SZ_EEEEENS4_13SM90_TMA_LOADENS4_14ComposedLayoutINS4_7SwizzleILi3ELi4ELi3EEENS4_18smem_ptr_flag_bitsILi16EEENST_INS5_IJNSA_ILi8EEESG_EEENS5_IJSG_SB_EEEEEEEvNS4_8identityES12_S1C_vS1D_EENS_8epilogue10collective6detail29Sm90TmaWarpSpecializedAdapterINS1G_15DefaultEpilogueISI_SJ_SJ_NS1F_6thread17LinearCombinationISI_Li1EffLNS1K_9ScaleType4KindE0ELNS_15FloatRoundStyleE2ESI_EENS1_15EpilogueDefaultEEEEEvvEEEEvNT_6ParamsE --------------------------
	.section	.nv.info._ZN7cutlass13device_kernelINS_4gemm6kernel13GemmUniversalIN4cute5tupleIJiiiiEEENS1_10collective13CollectiveMmaINS1_34MainloopSm90TmaGmmaWarpSpecializedILi5ENS5_IJNS4_1CILi1EEESB_SB_EEENS1_35KernelTmaWarpSpecializedCooperativeEEENS5_IJNSA_ILi256EEENSA_ILi64EEESG_EEENS_10bfloat16_tENS5_IJlSB_lEEESI_SJ_NS4_8TiledMMAINS4_8MMA_AtomIJNS4_4SM904GMMA27MMA_64x64x16_F32BF16BF16_SSILNSN_5MajorE0ELSP_0ELNSN_7ScaleInE1ELSQ_1EEEEEENS4_6LayoutINS5_IJNSA_ILi2EEESB_SB_EEENS5_IJSB_NSA_ILi0EEESW_EEEEENS5_IJNS4_10UnderscoreESZ_SZ_EEEEENS4_13SM90_TMA_LOADENS4_14ComposedLayoutINS4_7SwizzleILi3ELi4ELi3EEENS4_18smem_ptr_flag_bitsILi16EEENST_INS5_IJNSA_ILi8EEESG_EEENS5_IJSG_SB_EEEEEEEvNS4_8identityES12_S1C_vS1D_EENS_8epilogue10collective6detail29Sm90TmaWarpSpecializedAdapterINS1G_15DefaultEpilogueISI_SJ_SJ_NS1F_6thread17LinearCombinationISI_Li1EffLNS1K_9ScaleType4KindE0ELNS_15FloatRoundStyleE2ESI_EENS1_15EpilogueDefaultEEEEEvvEEEEvNT_6ParamsE,"",@"SHT_CUDA_INFO"
	.sectionflags	@""
	.align	4


	//----- nvinfo : EIATTR_CUDA_API_VERSION
	.align		4
        /*0000*/ 	.byte	0x04, 0x37
        /*0002*/ 	.short	(.L_21 - .L_20)
.L_20:
        /*0004*/ 	.word	0x00000082


	//----- nvinfo : EIATTR_KPARAM_INFO
	.align		4
.L_21:
        /*0008*/ 	.byte	0x04, 0x17
        /*000a*/ 	.short	(.L_23 - .L_22)
.L_22:
        /*000c*/ 	.word	0x00000000
        /*0010*/ 	.short	0x0000
        /*0012*/ 	.short	0x0070
        /*0014*/ 	.byte	0x00, 0xf0, 0x01, 0x10


	//----- nvinfo : EIATTR_SPARSE_MMA_MASK
	.align		4
.L_23:
        /*0018*/ 	.byte	0x03, 0x50
        /*001a*/ 	.short	0x0000


	//----- nvinfo : EIATTR_MAXREG_COUNT
	.align		4
        /*001c*/ 	.byte	0x03, 0x1b
        /*001e*/ 	.short	0x00a8


	//----- nvinfo : EIATTR_NUM_BARRIERS
	.align		4
        /*0020*/ 	.byte	0x02, 0x4c
        /*0022*/ 	.byte	0x01
	.zero		1


	//----- nvinfo : EIATTR_EXTERNS
	.align		4
        /*0024*/ 	.byte	0x04, 0x0f
        /*0026*/ 	.short	(.L_25 - .L_24)


	//   ....[0]....
	.align		4
.L_24:
        /*0028*/ 	.word	index@(__assertfail)


	//----- nvinfo : EIATTR_MERCURY_ISA_VERSION
	.align		4
.L_25:
        /*002c*/ 	.byte	0x03, 0x5f
        /*002e*/ 	.short	0x0101


	//----- nvinfo : EIATTR_INT_WARP_WIDE_INSTR_OFFSETS
	.align		4
        /*0030*/ 	.byte	0x04, 0x31
        /*0032*/ 	.short	(.L_27 - .L_26)


	//   ....[0]....
.L_26:
        /*0034*/ 	.word	0x000003a0


	//   ....[1]....
        /*0038*/ 	.word	0x000003b0


	//   ....[2]....
        /*003c*/ 	.word	0x000004f0


	//----- nvinfo : EIATTR_COOP_GROUP_MASK_REGIDS
	.align		4
.L_27:
        /*0040*/ 	.byte	0x04, 0x29
        /*0042*/ 	.short	(.L_29 - .L_28)


	//   ....[0]....
.L_28:
        /*0044*/ 	.word	0xffffffff


	//   ....[1]....
        /*0048*/ 	.word	0xffffffff


	//   ....[2]....
        /*004c*/ 	.word	0xffffffff


	//   ....[3]....
        /*0050*/ 	.word	0xffffffff


	//   ....[4]....
        /*0054*/ 	.word	0xffffffff


	//----- nvinfo : EIATTR_COOP_GROUP_INSTR_OFFSETS
	.align		4
.L_29:
        /*0058*/ 	.byte	0x04, 0x28
        /*005a*/ 	.short	(.L_31 - .L_30)


	//   ....[0]....
.L_30:
        /*005c*/ 	.word	0x00000060


	//   ....[1]....
        /*0060*/ 	.word	0x00000070


	//   ....[2]....
        /*0064*/ 	.word	0x00000130


	//   ....[3]....
        /*0068*/ 	.word	0x000002e0


	//   ....[4]....
        /*006c*/ 	.word	0x00000fa0


	//----- nvinfo : EIATTR_REG_RECONFIG
	.align		4
.L_31:
        /*0070*/ 	.byte	0x01, 0x54
	.zero		2


	//----- nvinfo : EIATTR_SYSCALL_OFFSETS
	.align		4
        /*0074*/ 	.byte	0x04, 0x46
        /*0076*/ 	.short	(.L_33 - .L_32)


	//   ....[0]....
.L_32:
        /*0078*/ 	.word	0x00001160


	//----- nvinfo : EIATTR_MBARRIER_INSTR_OFFSETS
	.align		4
.L_33:
        /*007c*/ 	.byte	0x04, 0x39
        /*007e*/ 	.short	(.L_35 - .L_34)


	//   ....[0]....
.L_34:
        /*0080*/ 	.word	0x00000230
        /*0084*/ 	.word	0x000000ff
        /*0088*/ 	.word	0x00000000
        /*008c*/ 	.short	0x0100
        /*008e*/ 	.byte	0x08
	.zero		1


	//   ....[1]....
        /*0090*/ 	.word	0x00000240
        /*0094*/ 	.word	0x000000ff
        /*0098*/ 	.word	0x00000028
        /*009c*/ 	.short	0x0100
        /*009e*/ 	.byte	0x08
	.zero		1


	//   ....[2]....
        /*00a0*/ 	.word	0x00000250
        /*00a4*/ 	.word	0x000000ff
        /*00a8*/ 	.word	0x00000008
        /*00ac*/ 	.short	0x0100
        /*00ae*/ 	.byte	0x08
	.zero		1


	//   ....[3]....
        /*00b0*/ 	.word	0x00000260
        /*00b4*/ 	.word	0x000000ff
        /*00b8*/ 	.word	0x00000030
        /*00bc*/ 	.short	0x0100
        /*00be*/ 	.byte	0x08
	.zero		1


	//   ....[4]....
        /*00c0*/ 	.word	0x00000270
        /*00c4*/ 	.word	0x000000ff
        /*00c8*/ 	.word	0x00000010
        /*00cc*/ 	.short	0x0100
        /*00ce*/ 	.byte	0x08
	.zero		1


	//   ....[5]....
        /*00d0*/ 	.word	0x00000280
        /*00d4*/ 	.word	0x000000ff
        /*00d8*/ 	.word	0x00000038
        /*00dc*/ 	.short	0x0100
        /*00de*/ 	.byte	0x08
	.zero		1


	//   ....[6]....
        /*00e0*/ 	.word	0x00000290
        /*00e4*/ 	.word	0x000000ff
        /*00e8*/ 	.word	0x00000018
        /*00ec*/ 	.short	0x0100
        /*00ee*/ 	.byte	0x08
	.zero		1


	//   ....[7]....
        /*00f0*/ 	.word	0x000002a0
        /*00f4*/ 	.word	0x000000ff
        /*00f8*/ 	.word	0x00000040
        /*00fc*/ 	.short	0x0100
        /*00fe*/ 	.byte	0x08
	.zero		1


	//   ....[8]....
        /*0100*/ 	.word	0x000002b0
        /*0104*/ 	.word	0x000000ff
        /*0108*/ 	.word	0x00000020
        /*010c*/ 	.short	0x0100
        /*010e*/ 	.byte	0x08
	.zero		1


	//   ....[9]....
        /*0110*/ 	.word	0x000002c0
        /*0114*/ 	.word	0x000000ff
        /*0118*/ 	.word	0x00000048
        /*011c*/ 	.short	0x0100
        /*011e*/ 	.byte	0x08
	.zero		1


	//   ....[10]....
        /*0120*/ 	.word	0x00000560
        /*0124*/ 	.word	0x000000ff
        /*0128*/ 	.word	0x00000060
        /*012c*/ 	.short	0x0100
        /*012e*/ 	.byte	0x06
	.zero		1


	//   ....[11]....
        /*0130*/ 	.word	0x000005c0
        /*0134*/ 	.word	0x000000ff
        /*0138*/ 	.word	0x00000068
        /*013c*/ 	.short	0x0100
        /*013e*/ 	.byte	0x06
	.zero		1


	//   ....[12]....
        /*0140*/ 	.word	0x000011e0
        /*0144*/ 	.word	0x00000003
        /*0148*/ 	.word	0x00000000
        /*014c*/ 	.short	0x010a
        /*014e*/ 	.byte	0x3f
	.zero		1


	//   ....[13]....
        /*0150*/ 	.word	0x00001220
        /*0154*/ 	.word	0x00000003
        /*0158*/ 	.word	0x00000000
        /*015c*/ 	.short	0x010a
        /*015e*/ 	.byte	0x3f
	.zero		1


	//   ....[14]....
        /*0160*/ 	.word	0x00001740
        /*0164*/ 	.word	0x000000ff
        /*0168*/ 	.word	0x00000000
        /*016c*/ 	.short	0x010a
        /*016e*/ 	.byte	0x08
	.zero		1


	//   ....[15]....
        /*0170*/ 	.word	0x00001780
        /*0174*/ 	.word	0x000000ff
        /*0178*/ 	.word	0x00000000
        /*017c*/ 	.short	0x010a
        /*017e*/ 	.byte	0x08
	.zero		1


	//   ....[16]....
        /*0180*/ 	.word	0x00001b60
        /*0184*/ 	.word	0x000000ff
        /*0188*/ 	.word	0x00000000
        /*018c*/ 	.short	0x0101
        /*018e*/ 	.byte	0x08
	.zero		1


	//   ....[17]....
        /*0190*/ 	.word	0x00001d60
        /*0194*/ 	.word	0x000000ff
        /*0198*/ 	.word	0x00000000
        /*019c*/ 	.short	0x0101
        /*019e*/ 	.byte	0x06
	.zero		1


	//   ....[18]....
        /*01a0*/ 	.word	0x00007e50
        /*01a4*/ 	.word	0x0000000e
        /*01a8*/ 	.word	0x00000028
        /*01ac*/ 	.short	0x010a
        /*01ae*/ 	.byte	0x3f
	.zero		1


	//   ....[19]....
        /*01b0*/ 	.word	0x000081d0
        /*01b4*/ 	.word	0x00000006
        /*01b8*/ 	.word	0x00000068
        /*01bc*/ 	.short	0x0101
        /*01be*/ 	.byte	0x3f
	.zero		1


	//   ....[20]....
        /*01c0*/ 	.word	0x00008900
        /*01c4*/ 	.word	0x00000007
        /*01c8*/ 	.word	0x00000000
        /*01cc*/ 	.short	0x010a
        /*01ce*/ 	.byte	0x3f
	.zero		1


	//   ....[21]....
        /*01d0*/ 	.word	0x00008980
        /*01d4*/ 	.word	0x00000009
        /*01d8*/ 	.word	0x00000000
        /*01dc*/ 	.short	0x010a
        /*01de*/ 	.byte	0x3f
	.zero		1


	//   ....[22]....
        /*01e0*/ 	.word	0x00008a10
        /*01e4*/ 	.word	0x00000006
        /*01e8*/ 	.word	0x00000000
        /*01ec*/ 	.short	0x010a
        /*01ee*/ 	.byte	0x3f
	.zero		1


	//   ....[23]....
        /*01f0*/ 	.word	0x00008aa0
        /*01f4*/ 	.word	0x00000009
        /*01f8*/ 	.word	0x00000000
        /*01fc*/ 	.short	0x010a
        /*01fe*/ 	.byte	0x3f
	.zero		1


	//   ....[24]....
        /*0200*/ 	.word	0x00008b30
        /*0204*/ 	.word	0x00000003
        /*0208*/ 	.word	0x00000000
        /*020c*/ 	.short	0x010a
        /*020e*/ 	.byte	0x3f
	.zero		1


	//   ....[25]....
        /*0210*/ 	.word	0x00008b90
        /*0214*/ 	.word	0x00000003
        /*0218*/ 	.word	0x00000000
        /*021c*/ 	.short	0x010a
        /*021e*/ 	.byte	0x3f
	.zero		1


	//   ....[26]....
        /*0220*/ 	.word	0x00008bf0
        /*0224*/ 	.word	0x00000004
        /*0228*/ 	.word	0x00000000
        /*022c*/ 	.short	0x010a
        /*022e*/ 	.byte	0x3f
	.zero		1


	//   ....[27]....
        /*0230*/ 	.word	0x00008cc0
        /*0234*/ 	.word	0x0000000e
        /*0238*/ 	.word	0x00000028
        /*023c*/ 	.short	0x010a
        /*023e*/ 	.byte	0x3f
	.zero		1


	//   ....[28]....
        /*0240*/ 	.word	0x00008d90
        /*0244*/ 	.word	0x00000007
        /*0248*/ 	.word	0x00000000
        /*024c*/ 	.short	0x010a
        /*024e*/ 	.byte	0x3f
	.zero		1


	//   ....[29]....
        /*0250*/ 	.word	0x00008de0
        /*0254*/ 	.word	0x00000009
        /*0258*/ 	.word	0x00000000
        /*025c*/ 	.short	0x010a
        /*025e*/ 	.byte	0x3f
	.zero		1


	//   ....[30]....
        /*0260*/ 	.word	0x00008e30
        /*0264*/ 	.word	0x00000006
        /*0268*/ 	.word	0x00000000
        /*026c*/ 	.short	0x010a
        /*026e*/ 	.byte	0x3f
	.zero		1


	//   ....[31]....
        /*0270*/ 	.word	0x00008e80
        /*0274*/ 	.word	0x00000009
        /*0278*/ 	.word	0x00000000
        /*027c*/ 	.short	0x010a
        /*027e*/ 	.byte	0x3f
	.zero		1


	//----- nvinfo : EIATTR_NUM_MBARRIERS
	.align		4
.L_35:
        /*0280*/ 	.byte	0x03, 0x38
        /*0282*/ 	.short	0x000c


	//----- nvinfo : EIATTR_EXIT_INSTR_OFFSETS
	.align		4
        /*0284*/ 	.byte	0x04, 0x1c
        /*0286*/ 	.short	(.L_37 - .L_36)


	//   ....[0]....
.L_36:
        /*0288*/ 	.word	0x00000610


	//   ....[1]....
        /*028c*/ 	.word	0x00000ed0


	//   ....[2]....
        /*0290*/ 	.word	0x000074c0


	//   ....[3]....
        /*0294*/ 	.word	0x00007af0


	//   ....[4]....
        /*0298*/ 	.word	0x00008b80


	//----- nvinfo : EIATTR_MAX_THREADS
	.align		4
.L_37:
        /*029c*/ 	.byte	0x04, 0x05
        /*029e*/ 	.short	(.L_39 - .L_38)
.L_38:
        /*02a0*/ 	.word	0x00000180
        /*02a4*/ 	.word	0x00000001
        /*02a8*/ 	.word	0x00000001


	//----- nvinfo : EIATTR_CRS_STACK_SIZE
	.align		4
.L_39:
        /*02ac*/ 	.byte	0x04, 0x1e
        /*02ae*/ 	.short	(.L_41 - .L_40)
.L_40:
        /*02b0*/ 	.word	0x00000000


	//----- nvinfo : EIATTR_CBANK_PARAM_SIZE
	.align		4
.L_41:
        /*02b4*/ 	.byte	0x03, 0x19
        /*02b6*/ 	.short	0x0470


	//----- nvinfo : EIATTR_PARAM_CBANK
	.align		4
        /*02b8*/ 	.byte	0x04, 0x0a
        /*02ba*/ 	.short	(.L_43 - .L_42)
	.align		4
.L_42:
        /*02bc*/ 	.word	index@(.nv.constant0._ZN7cutlass13device_kernelINS_4gemm6kernel13GemmUniversalIN4cute5tupleIJiiiiEEENS1_10collective13CollectiveMmaINS1_34MainloopSm90TmaGmmaWarpSpecializedILi5ENS5_IJNS4_1CILi1EEESB_SB_EEENS1_35KernelTmaWarpSpecializedCooperativeEEENS5_IJNSA_ILi256EEENSA_ILi64EEESG_EEENS_10bfloat16_tENS5_IJlSB_lEEESI_SJ_NS4_8TiledMMAINS4_8MMA_AtomIJNS4_4SM904GMMA27MMA_64x64x16_F32BF16BF16_SSILNSN_5MajorE0ELSP_0ELNSN_7ScaleInE1ELSQ_1EEEEEENS4_6LayoutINS5_IJNSA_ILi2EEESB_SB_EEENS5_IJSB_NSA_ILi0EEESW_EEEEENS5_IJNS4_10UnderscoreESZ_SZ_EEEEENS4_13SM90_TMA_LOADENS4_14ComposedLayoutINS4_7SwizzleILi3ELi4ELi3EEENS4_18smem_ptr_flag_bitsILi16EEENST_INS5_IJNSA_ILi8EEESG_EEENS5_IJSG_SB_EEEEEEEvNS4_8identityES12_S1C_vS1D_EENS_8epilogue10collective6detail29Sm90TmaWarpSpecializedAdapterINS1G_15DefaultEpilogueISI_SJ_SJ_NS1F_6thread17LinearCombinationISI_Li1EffLNS1K_9ScaleType4KindE0ELNS_15FloatRoundStyleE2ESI_EENS1_15EpilogueDefaultEEEEEvvEEEEvNT_6ParamsE)
        /*02c0*/ 	.short	0x0210
        /*02c2*/ 	.short	0x0470


	//----- nvinfo : EIATTR_SW_WAR
	.align		4
.L_43:
        /*02c4*/ 	.byte	0x04, 0x36
        /*02c6*/ 	.short	(.L_45 - .L_44)
.L_44:
        /*02c8*/ 	.word	0x00000008
.L_45:


//--------------------- .nv.callgraph             --------------------------
	.section	.nv.callgraph,"",@"SHT_CUDA_CALLGRAPH"
	.align	4
	.sectionentsize	8
	.align		4
        /*0000*/ 	.word	0x00000000
	.align		4
        /*0004*/ 	.word	0xffffffff
	.align		4
        /*0008*/ 	.word	index@(_ZN7cutlass13device_kernelINS_4gemm6kernel13GemmUniversalIN4cute5tupleIJiiiiEEENS1_10collective13CollectiveMmaINS1_34MainloopSm90TmaGmmaWarpSpecializedILi5ENS5_IJNS4_1CILi1EEESB_SB_EEENS1_35KernelTmaWarpSpecializedCooperativeEEENS5_IJNSA_ILi256EEENSA_ILi64EEESG_EEENS_10bfloat16_tENS5_IJlSB_lEEESI_SJ_NS4_8TiledMMAINS4_8MMA_AtomIJNS4_4SM904GMMA27MMA_64x64x16_F32BF16BF16_SSILNSN_5MajorE0ELSP_0ELNSN_7ScaleInE1ELSQ_1EEEEEENS4_6LayoutINS5_IJNSA_ILi2EEESB_SB_EEENS5_IJSB_NSA_ILi0EEESW_EEEEENS5_IJNS4_10UnderscoreESZ_SZ_EEEEENS4_13SM90_TMA_LOADENS4_14ComposedLayoutINS4_7SwizzleILi3ELi4ELi3EEENS4_18smem_ptr_flag_bitsILi16EEENST_INS5_IJNSA_ILi8EEESG_EEENS5_IJSG_SB_EEEEEEEvNS4_8identityES12_S1C_vS1D_EENS_8epilogue10collective6detail29Sm90TmaWarpSpecializedAdapterINS1G_15DefaultEpilogueISI_SJ_SJ_NS1F_6thread17LinearCombinationISI_Li1EffLNS1K_9ScaleType4KindE0ELNS_15FloatRoundStyleE2ESI_EENS1_15EpilogueDefaultEEEEEvvEEEEvNT_6ParamsE)
	.align		4
        /*000c*/ 	.word	index@(__assertfail)
	.align		4
        /*0010*/ 	.word	0x00000000
	.align		4
        /*0014*/ 	.word	0xfffffffe
	.align		4
        /*0018*/ 	.word	0x00000000
	.align		4
        /*001c*/ 	.word	0xfffffffd
	.align		4
        /*0020*/ 	.word	0x00000000
	.align		4
        /*0024*/ 	.word	0xfffffffc


//--------------------- .nv.constant4             --------------------------
	.section	.nv.constant4,"a",@progbits
	.align	8
	.align		8
.nv.constant4:
        /*0000*/ 	.dword	__assertfail
	.align		8
        /*0008*/ 	.dword	__unnamed_1
	.align		8
        /*0010*/ 	.dword	_ZN39_INTERNAL_882e36ce_4_k_cu_a1af4c04_53374cuda3std3__45__cpo5beginE
	.align		8
        /*0018*/ 	.dword	_ZN39_INTERNAL_882e36ce_4_k_cu_a1af4c04_53374cuda3std3__45__cpo3endE
	.align		8
        /*0020*/ 	.dword	_ZN39_INTERNAL_882e36ce_4_k_cu_a1af4c04_53374cuda3std3__45__cpo6cbeginE
	.align		8
        /*0028*/ 	.dword	_ZN39_INTERNAL_882e36ce_4_k_cu_a1af4c04_53374cuda3std3__45__cpo4cendE
	.align		8
        /*0030*/ 	.dword	_ZN39_INTERNAL_882e36ce_4_k_cu_a1af4c04_53374cuda3std3__441_GLOBAL__N__882e36ce_4_k_cu_a1af4c04_53376ignoreE
	.align		8
        /*0038*/ 	.dword	_ZN39_INTERNAL_882e36ce_4_k_cu_a1af4c04_53374cuda3std3__419piecewise_constructE
	.align		8
        /*0040*/ 	.dword	_ZN39_INTERNAL_882e36ce_4_k_cu_a1af4c04_53374cuda3std3__48in_placeE
	.align		8
        /*0048*/ 	.dword	_ZN39_INTERNAL_882e36ce_4_k_cu_a1af4c04_53374cuda3std6ranges3__45__cpo4swapE
	.align		8
        /*0050*/ 	.dword	_ZN39_INTERNAL_882e36ce_4_k_cu_a1af4c04_53374cuda3std6ranges3__45__cpo9iter_moveE
	.align		8
        /*0058*/ 	.dword	_ZN39_INTERNAL_882e36ce_4_k_cu_a1af4c04_53374cute7productE
	.align		8
        /*0060*/ 	.dword	_ZN39_INTERNAL_882e36ce_4_k_cu_a1af4c04_53374cute1_E
	.align		8
        /*0068*/ 	.dword	$str$22
	.align		8
        /*0070*/ 	.dword	$str$23


//--------------------- .text._ZN7cutlass13device_kernelINS_4gemm6kernel13GemmUniversalIN4cute5tupleIJiiiiEEENS1_10collective13CollectiveMmaINS1_34MainloopSm90TmaGmmaWarpSpecializedILi5ENS5_IJNS4_1CILi1EEESB_SB_EEENS1_35KernelTmaWarpSpecializedCooperativeEEENS5_IJNSA_ILi256EEENSA_ILi64EEESG_EEENS_10bfloat16_tENS5_IJlSB_lEEESI_SJ_NS4_8TiledMMAINS4_8MMA_AtomIJNS4_4SM904GMMA27MMA_64x64x16_F32BF16BF16_SSILNSN_5MajorE0ELSP_0ELNSN_7ScaleInE1ELSQ_1EEEEEENS4_6LayoutINS5_IJNSA_ILi2EEESB_SB_EEENS5_IJSB_NSA_ILi0EEESW_EEEEENS5_IJNS4_10UnderscoreESZ_SZ_EEEEENS4_13SM90_TMA_LOADENS4_14ComposedLayoutINS4_7SwizzleILi3ELi4ELi3EEENS4_18smem_ptr_flag_bitsILi16EEENST_INS5_IJNSA_ILi8EEESG_EEENS5_IJSG_SB_EEEEEEEvNS4_8identityES12_S1C_vS1D_EENS_8epilogue10collective6detail29Sm90TmaWarpSpecializedAdapterINS1G_15DefaultEpilogueISI_SJ_SJ_NS1F_6thread17LinearCombinationISI_Li1EffLNS1K_9ScaleType4KindE0ELNS_15FloatRoundStyleE2ESI_EENS1_15EpilogueDefaultEEEEEvvEEEEvNT_6ParamsE --------------------------
	.section	.text._ZN7cutlass13device_kernelINS_4gemm6kernel13GemmUniversalIN4cute5tupleIJiiiiEEENS1_10collective13CollectiveMmaINS1_34MainloopSm90TmaGmmaWarpSpecializedILi5ENS5_IJNS4_1CILi1EEESB_SB_EEENS1_35KernelTmaWarpSpecializedCooperativeEEENS5_IJNSA_ILi256EEENSA_ILi64EEESG_EEENS_10bfloat16_tENS5_IJlSB_lEEESI_SJ_NS4_8TiledMMAINS4_8MMA_AtomIJNS4_4SM904GMMA27MMA_64x64x16_F32BF16BF16_SSILNSN_5MajorE0ELSP_0ELNSN_7ScaleInE1ELSQ_1EEEEEENS4_6LayoutINS5_IJNSA_ILi2EEESB_SB_EEENS5_IJSB_NSA_ILi0EEESW_EEEEENS5_IJNS4_10UnderscoreESZ_SZ_EEEEENS4_13SM90_TMA_LOADENS4_14ComposedLayoutINS4_7SwizzleILi3ELi4ELi3EEENS4_18smem_ptr_flag_bitsILi16EEENST_INS5_IJNSA_ILi8EEESG_EEENS5_IJSG_SB_EEEEEEEvNS4_8identityES12_S1C_vS1D_EENS_8epilogue10collective6detail29Sm90TmaWarpSpecializedAdapterINS1G_15DefaultEpilogueISI_SJ_SJ_NS1F_6thread17LinearCombinationISI_Li1EffLNS1K_9ScaleType4KindE0ELNS_15FloatRoundStyleE2ESI_EENS1_15EpilogueDefaultEEEEEvvEEEEvNT_6ParamsE,"ax",@progbits
	.align	128
.text._ZN7cutlass13device_kernelINS_4gemm6kernel13GemmUniversalIN4cute5tupleIJiiiiEEENS1_10collective13CollectiveMmaINS1_34MainloopSm90TmaGmmaWarpSpecializedILi5ENS5_IJNS4_1CILi1EEESB_SB_EEENS1_35KernelTmaWarpSpecializedCooperativeEEENS5_IJNSA_ILi256EEENSA_ILi64EEESG_EEENS_10bfloat16_tENS5_IJlSB_lEEESI_SJ_NS4_8TiledMMAINS4_8MMA_AtomIJNS4_4SM904GMMA27MMA_64x64x16_F32BF16BF16_SSILNSN_5MajorE0ELSP_0ELNSN_7ScaleInE1ELSQ_1EEEEEENS4_6LayoutINS5_IJNSA_ILi2EEESB_SB_EEENS5_IJSB_NSA_ILi0EEESW_EEEEENS5_IJNS4_10UnderscoreESZ_SZ_EEEEENS4_13SM90_TMA_LOADENS4_14ComposedLayoutINS4_7SwizzleILi3ELi4ELi3EEENS4_18smem_ptr_flag_bitsILi16EEENST_INS5_IJNSA_ILi8EEESG_EEENS5_IJSG_SB_EEEEEEEvNS4_8identityES12_S1C_vS1D_EENS_8epilogue10collective6detail29Sm90TmaWarpSpecializedAdapterINS1G_15DefaultEpilogueISI_SJ_SJ_NS1F_6thread17LinearCombinationISI_Li1EffLNS1K_9ScaleType4KindE0ELNS_15FloatRoundStyleE2ESI_EENS1_15EpilogueDefaultEEEEEvvEEEEvNT_6ParamsE:
        .type           _ZN7cutlass13device_kernelINS_4gemm6kernel13GemmUniversalIN4cute5tupleIJiiiiEEENS1_10collective13CollectiveMmaINS1_34MainloopSm90TmaGmmaWarpSpecializedILi5ENS5_IJNS4_1CILi1EEESB_SB_EEENS1_35KernelTmaWarpSpecializedCooperativeEEENS5_IJNSA_ILi256EEENSA_ILi64EEESG_EEENS_10bfloat16_tENS5_IJlSB_lEEESI_SJ_NS4_8TiledMMAINS4_8MMA_AtomIJNS4_4SM904GMMA27MMA_64x64x16_F32BF16BF16_SSILNSN_5MajorE0ELSP_0ELNSN_7ScaleInE1ELSQ_1EEEEEENS4_6LayoutINS5_IJNSA_ILi2EEESB_SB_EEENS5_IJSB_NSA_ILi0EEESW_EEEEENS5_IJNS4_10UnderscoreESZ_SZ_EEEEENS4_13SM90_TMA_LOADENS4_14ComposedLayoutINS4_7SwizzleILi3ELi4ELi3EEENS4_18smem_ptr_flag_bitsILi16EEENST_INS5_IJNSA_ILi8EEESG_EEENS5_IJSG_SB_EEEEEEEvNS4_8identityES12_S1C_vS1D_EENS_8epilogue10collective6detail29Sm90TmaWarpSpecializedAdapterINS1G_15DefaultEpilogueISI_SJ_SJ_NS1F_6thread17LinearCombinationISI_Li1EffLNS1K_9ScaleType4KindE0ELNS_15FloatRoundStyleE2ESI_EENS1_15EpilogueDefaultEEEEEvvEEEEvNT_6ParamsE,@function
        .size           _ZN7cutlass13device_kernelINS_4gemm6kernel13GemmUniversalIN4cute5tupleIJiiiiEEENS1_10collective13CollectiveMmaINS1_34MainloopSm90TmaGmmaWarpSpecializedILi5ENS5_IJNS4_1CILi1EEESB_SB_EEENS1_35KernelTmaWarpSpecializedCooperativeEEENS5_IJNSA_ILi256EEENSA_ILi64EEESG_EEENS_10bfloat16_tENS5_IJlSB_lEEESI_SJ_NS4_8TiledMMAINS4_8MMA_AtomIJNS4_4SM904GMMA27MMA_64x64x16_F32BF16BF16_SSILNSN_5MajorE0ELSP_0ELNSN_7ScaleInE1ELSQ_1EEEEEENS4_6LayoutINS5_IJNSA_ILi2EEESB_SB_EEENS5_IJSB_NSA_ILi0EEESW_EEEEENS5_IJNS4_10UnderscoreESZ_SZ_EEEEENS4_13SM90_TMA_LOADENS4_14ComposedLayoutINS4_7SwizzleILi3ELi4ELi3EEENS4_18smem_ptr_flag_bitsILi16EEENST_INS5_IJNSA_ILi8EEESG_EEENS5_IJSG_SB_EEEEEEEvNS4_8identityES12_S1C_vS1D_EENS_8epilogue10collective6detail29Sm90TmaWarpSpecializedAdapterINS1G_15DefaultEpilogueISI_SJ_SJ_NS1F_6thread17LinearCombinationISI_Li1EffLNS1K_9ScaleType4KindE0ELNS_15FloatRoundStyleE2ESI_EENS1_15EpilogueDefaultEEEEEvvEEEEvNT_6ParamsE,(.L_x_194 - _ZN7cutlass13device_kernelINS_4gemm6kernel13GemmUniversalIN4cute5tupleIJiiiiEEENS1_10collective13CollectiveMmaINS1_34MainloopSm90TmaGmmaWarpSpecializedILi5ENS5_IJNS4_1CILi1EEESB_SB_EEENS1_35KernelTmaWarpSpecializedCooperativeEEENS5_IJNSA_ILi256EEENSA_ILi64EEESG_EEENS_10bfloat16_tENS5_IJlSB_lEEESI_SJ_NS4_8TiledMMAINS4_8MMA_AtomIJNS4_4SM904GMMA27MMA_64x64x16_F32BF16BF16_SSILNSN_5MajorE0ELSP_0ELNSN_7ScaleInE1ELSQ_1EEEEEENS4_6LayoutINS5_IJNSA_ILi2EEESB_SB_EEENS5_IJSB_NSA_ILi0EEESW_EEEEENS5_IJNS4_10UnderscoreESZ_SZ_EEEEENS4_13SM90_TMA_LOADENS4_14ComposedLayoutINS4_7SwizzleILi3ELi4ELi3EEENS4_18smem_ptr_flag_bitsILi16EEENST_INS5_IJNSA_ILi8EEESG_EEENS5_IJSG_SB_EEEEEEEvNS4_8identityES12_S1C_vS1D_EENS_8epilogue10collective6detail29Sm90TmaWarpSpecializedAdapterINS1G_15DefaultEpilogueISI_SJ_SJ_NS1F_6thread17LinearCombinationISI_Li1EffLNS1K_9ScaleType4KindE0ELNS_15FloatRoundStyleE2ESI_EENS1_15EpilogueDefaultEEEEEvvEEEEvNT_6ParamsE)
        .other          _ZN7cutlass13device_kernelINS_4gemm6kernel13GemmUniversalIN4cute5tupleIJiiiiEEENS1_10collective13CollectiveMmaINS1_34MainloopSm90TmaGmmaWarpSpecializedILi5ENS5_IJNS4_1CILi1EEESB_SB_EEENS1_35KernelTmaWarpSpecializedCooperativeEEENS5_IJNSA_ILi256EEENSA_ILi64EEESG_EEENS_10bfloat16_tENS5_IJlSB_lEEESI_SJ_NS4_8TiledMMAINS4_8MMA_AtomIJNS4_4SM904GMMA27MMA_64x64x16_F32BF16BF16_SSILNSN_5MajorE0ELSP_0ELNSN_7ScaleInE1ELSQ_1EEEEEENS4_6LayoutINS5_IJNSA_ILi2EEESB_SB_EEENS5_IJSB_NSA_ILi0EEESW_EEEEENS5_IJNS4_10UnderscoreESZ_SZ_EEEEENS4_13SM90_TMA_LOADENS4_14ComposedLayoutINS4_7SwizzleILi3ELi4ELi3EEENS4_18smem_ptr_flag_bitsILi16EEENST_INS5_IJNSA_ILi8EEESG_EEENS5_IJSG_SB_EEEEEEEvNS4_8identityES12_S1C_vS1D_EENS_8epilogue10collective6detail29Sm90TmaWarpSpecializedAdapterINS1G_15DefaultEpilogueISI_SJ_SJ_NS1F_6thread17LinearCombinationISI_Li1EffLNS1K_9ScaleType4KindE0ELNS_15FloatRoundStyleE2ESI_EENS1_15EpilogueDefaultEEEEEvvEEEEvNT_6ParamsE,@"STO_CUDA_ENTRY STV_DEFAULT"
_ZN7cutlass13device_kernelINS_4gemm6kernel13GemmUniversalIN4cute5tupleIJiiiiEEENS1_10collective13CollectiveMmaINS1_34MainloopSm90TmaGmmaWarpSpecializedILi5ENS5_IJNS4_1CILi1EEESB_SB_EEENS1_35KernelTmaWarpSpecializedCooperativeEEENS5_IJNSA_ILi256EEENSA_ILi64EEESG_EEENS_10bfloat16_tENS5_IJlSB_lEEESI_SJ_NS4_8TiledMMAINS4_8MMA_AtomIJNS4_4SM904GMMA27MMA_64x64x16_F32BF16BF16_SSILNSN_5MajorE0ELSP_0ELNSN_7ScaleInE1ELSQ_1EEEEEENS4_6LayoutINS5_IJNSA_ILi2EEESB_SB_EEENS5_IJSB_NSA_ILi0EEESW_EEEEENS5_IJNS4_10UnderscoreESZ_SZ_EEEEENS4_13SM90_TMA_LOADENS4_14ComposedLayoutINS4_7SwizzleILi3ELi4ELi3EEENS4_18smem_ptr_flag_bitsILi16EEENST_INS5_IJNSA_ILi8EEESG_EEENS5_IJSG_SB_EEEEEEEvNS4_8identityES12_S1C_vS1D_EENS_8epilogue10collective6detail29Sm90TmaWarpSpecializedAdapterINS1G_15DefaultEpilogueISI_SJ_SJ_NS1F_6thread17LinearCombinationISI_Li1EffLNS1K_9ScaleType4KindE0ELNS_15FloatRoundStyleE2ESI_EENS1_15EpilogueDefaultEEEEEvvEEEEvNT_6ParamsE:
[----:B------:R-:W0:Y:S01]  /*0000*/  LDC R1, c[0x0][0x28] ;  /* 0x00000a00ff017b82 */ /* 0x000e220000000800 */
[----:B------:R-:W1:Y:S01]  /*0010*/  S2R R18, SR_TID.X ;  /* 0x0000000000127919 */ /* 0x000e620000002100 */
[----:B------:R-:W-:Y:S01]  /*0020*/  ELECT P0, URZ, PT ;  /* 0x00000000003f782f */ /* 0x000fe20003800000 */
[----:B------:R-:W-:Y:S01]  /*0030*/  BSSY B0, `(.L_x_0) ;  /* 0x000000f000007945 */ /* 0x000fe20003800000 */
[--C-:B-1----:R-:W-:Y:S02]  /*0040*/  SHF.R.U32.HI R0, RZ, 0x5, R18.reuse ;  /* 0x00000005ff007819 */ /* 0x102fe40000011612 */
[----:B------:R-:W-:-:S03]  /*0050*/  SHF.R.U32.HI R22, RZ, 0x7, R18 ;  /* 0x00000007ff167819 */ /* 0x000fc60000011612 */
[----:B------:R-:W1:Y:S04]  /*0060*/  SHFL.IDX PT, R5, R0, RZ, 0x1f ;  /* 0x00001fff00057589 */ /* 0x000e6800000e0000 */
[----:B------:R2:W3:Y:S01]  /*0070*/  SHFL.IDX PT, R8, R22, RZ, 0x1f ;  /* 0x00001fff16087589 */ /* 0x0004e200000e0000 */
[----:B-1----:R-:W-:-:S13]  /*0080*/  ISETP.NE.OR P0, PT, R5, RZ, !P0 ;  /* 0x000000ff0500720c */ /* 0x002fda0004705670 */
[----:B0-23--:R-:W-:Y:S05]  /*0090*/  @P0 BRA `(.L_x_1) ;  /* 0x0000000000200947 */ /* 0x00dfea0003800000 */
[----:B------:R-:W-:Y:S02]  /*00a0*/  ULDC.64 UR4, c[0x0][0x198] ;  /* 0x0000660000047ab9 */ /* 0x000fe40000000a00 */
[----:B------:R-:W-:Y:S02]  /*00b0*/  UIADD3 UR6, UP0, UR4, 0xf0, URZ ;  /* 0x000000f004067890 */ /* 0x000fe4000ff1e03f */
[----:B------:R-:W-:Y:S02]  /*00c0*/  UIADD3 UR4, UP1, UR4, 0x1f0, URZ ;  /* 0x000001f004047890 */ /* 0x000fe4000ff3e03f */
[----:B------:R-:W-:Y:S02]  /*00d0*/  UIADD3.X UR7, URZ, UR5, URZ, UP0, !UPT ;  /* 0x000000053f077290 */ /* 0x000fe400087fe43f */
[----:B------:R-:W-:-:S07]  /*00e0*/  UIADD3.X UR5, URZ, UR5, URZ, UP1, !UPT ;  /* 0x000000053f057290 */ /* 0x000fce0008ffe43f */
[----:B------:R0:W-:Y:S02]  /*00f0*/  UTMACCTL.PF [UR6] ;  /* 0x00000000060079b9 */ /* 0x0001e40008040000 */
[----:B------:R0:W-:Y:S02]  /*0100*/  UTMACCTL.PF [UR4] ;  /* 0x00000000040079b9 */ /* 0x0001e40008040000 */
[----:B0-----:R-:W-:Y:S01]  /*0110*/  NOP ;  /* 0x0000000000007918 */ /* 0x001fe20000000000 */
.L_x_1:
[----:B------:R-:W-:Y:S05]  /*0120*/  BSYNC B0 ;  /* 0x0000000000007941 */ /* 0x000fea0003800000 */
.L_x_0:
[----:B------:R-:W0:Y:S02]  /*0130*/  SHFL.IDX PT, R2, R0, RZ, 0x1f ;  /* 0x00001fff00027589 */ /* 0x000e2400000e0000 */
[----:B0-----:R-:W-:-:S13]  /*0140*/  ISETP.NE.AND P0, PT, R2, RZ, PT ;  /* 0x000000ff0200720c */ /* 0x001fda0003f05270 */
[----:B------:R-:W-:Y:S05]  /*0150*/  @P0 BRA `(.L_x_2) ;  /* 0x0000000000600947 */ /* 0x000fea0003800000 */
[----:B------:R-:W0:Y:S01]  /*0160*/  S2UR UR8, SR_CgaCtaId ;  /* 0x00000000000879c3 */ /* 0x000e220000008800 */
[----:B------:R-:W-:Y:S01]  /*0170*/  UMOV UR4, 0x400 ;  /* 0x0000040000047882 */ /* 0x000fe20000000000 */
[----:B------:R-:W-:Y:S01]  /*0180*/  UMOV UR5, 0x1 ;  /* 0x0000000100057882 */ /* 0x000fe20000000000 */
[----:B------:R-:W-:Y:S01]  /*0190*/  UMOV UR6, 0x100 ;  /* 0x0000010000067882 */ /* 0x000fe20000000000 */
[----:B------:R-:W-:Y:S01]  /*01a0*/  ELECT P0, URZ, PT ;  /* 0x00000000003f782f */ /* 0x000fe20003800000 */
[----:B------:R-:W-:-:S04]  /*01b0*/  UIADD3 UR6, -UR6, 0x100000, URZ ;  /* 0x0010000006067890 */ /* 0x000fc8000fffe13f */
[----:B------:R-:W-:Y:S02]  /*01c0*/  USHF.L.U32 UR7, UR6, 0xb, URZ ;  /* 0x0000000b06077899 */ /* 0x000fe4000800063f */
[----:B------:R-:W-:Y:S02]  /*01d0*/  USHF.L.U32 UR6, UR6, 0x1, URZ ;  /* 0x0000000106067899 */ /* 0x000fe4000800063f */
[----:B0-----:R-:W-:Y:S02]  /*01e0*/  ULEA UR8, UR8, UR4, 0x18 ;  /* 0x0000000408087291 */ /* 0x001fe4000f8ec03f */
[----:B------:R-:W-:-:S04]  /*01f0*/  UIADD3 UR4, -UR5, 0x100000, URZ ;  /* 0x0010000005047890 */ /* 0x000fc8000fffe13f */
[----:B------:R-:W-:Y:S02]  /*0200*/  USHF.L.U32 UR5, UR4, 0xb, URZ ;  /* 0x0000000b04057899 */ /* 0x000fe4000800063f */
[----:B------:R-:W-:Y:S01]  /*0210*/  USHF.L.U32 UR4, UR4, 0x1, URZ ;  /* 0x0000000104047899 */ /* 0x000fe2000800063f */
[----:B------:R-:W0:Y:S11]  /*0220*/  FENCE.VIEW.ASYNC.S ;  /* 0x00000000000073c6 */ /* 0x000e360000000000 */
[----:B0-----:R0:W1:Y:S01]  /*0230*/  SYNCS.EXCH.64 URZ, [UR8], UR4 ;  /* 0x00000004083f75b2 */ /* 0x0010620008000100 */
[----:B------:R0:W2:Y:S01]  /*0240*/  SYNCS.EXCH.64 URZ, [UR8+0x28], UR6 ;  /* 0x00002806083f75b2 */ /* 0x0000a20008000100 */
[----:B------:R0:W3:Y:S01]  /*0250*/  SYNCS.EXCH.64 URZ, [UR8+0x8], UR4 ;  /* 0x00000804083f75b2 */ /* 0x0000e20008000100 */
[----:B------:R0:W4:Y:S01]  /*0260*/  SYNCS.EXCH.64 URZ, [UR8+0x30], UR6 ;  /* 0x00003006083f75b2 */ /* 0x0001220008000100 */
[----:B------:R0:W0:Y:S01]  /*0270*/  SYNCS.EXCH.64 URZ, [UR8+0x10], UR4 ;  /* 0x00001004083f75b2 */ /* 0x0000220008000100 */
[----:B------:R0:W0:Y:S01]  /*0280*/  SYNCS.EXCH.64 URZ, [UR8+0x38], UR6 ;  /* 0x00003806083f75b2 */ /* 0x0000220008000100 */
[----:B------:R0:W0:Y:S01]  /*0290*/  SYNCS.EXCH.64 URZ, [UR8+0x18], UR4 ;  /* 0x00001804083f75b2 */ /* 0x0000220008000100 */
[----:B------:R0:W0:Y:S01]  /*02a0*/  SYNCS.EXCH.64 URZ, [UR8+0x40], UR6 ;  /* 0x00004006083f75b2 */ /* 0x0000220008000100 */
[----:B------:R0:W0:Y:S01]  /*02b0*/  SYNCS.EXCH.64 URZ, [UR8+0x20], UR4 ;  /* 0x00002004083f75b2 */ /* 0x0000220008000100 */
[----:B------:R0:W0:Y:S01]  /*02c0*/  SYNCS.EXCH.64 URZ, [UR8+0x48], UR6 ;  /* 0x00004806083f75b2 */ /* 0x0000220008000100 */
[----:B------:R-:W-:Y:S01]  /*02d0*/  NOP ;  /* 0x0000000000007918 */ /* 0x000fe20000000000 */
.L_x_2:
[----:B------:R-:W5:Y:S01]  /*02e0*/  SHFL.IDX PT, R0, R0, RZ, 0x1f ;  /* 0x00001fff00007589 */ /* 0x000f6200000e0000 */
[----:B------:R-:W1:Y:S01]  /*02f0*/  LDC R2, c[0x0][0x65c] ;  /* 0x00019700ff027b82 */ /* 0x000e620000000800 */
[----:B------:R-:W-:Y:S02]  /*0300*/  ELECT P0, URZ, PT ;  /* 0x00000000003f782f */ /* 0x000fe40003800000 */
[----:B------:R-:W-:Y:S01]  /*0310*/  LOP3.LUT R6, R6, 0xfffff7ff, RZ, 0xc0, !PT ;  /* 0xfffff7ff06067812 */ /* 0x000fe200078ec0ff */
[----:B------:R-:W2:Y:S01]  /*0320*/  S2R R3, SR_CTAID.Y ;  /* 0x0000000000037919 */ /* 0x000ea20000002600 */
[----:B0-----:R-:W-:Y:S01]  /*0330*/  UMOV UR4, 0x20 ;  /* 0x0000002000047882 */ /* 0x001fe20000000000 */
[----:B------:R-:W-:Y:S01]  /*0340*/  ISETP.NE.AND P2, PT, R8, RZ, PT ;  /* 0x000000ff0800720c */ /* 0x000fe20003f45270 */
[----:B------:R-:W-:Y:S01]  /*0350*/  NOP ;  /* 0x0000000000007918 */ /* 0x000fe20000000000 */
[----:B------:R-:W0:Y:S01]  /*0360*/  S2R R4, SR_CTAID.X ;  /* 0x0000000000047919 */ /* 0x000e220000002500 */
[----:B------:R-:W-:Y:S01]  /*0370*/  NOP ;  /* 0x0000000000007918 */ /* 0x000fe20000000000 */
[----:B-----5:R-:W-:-:S02]  /*0380*/  ISETP.NE.OR P0, PT, R0, RZ, !P0 ;  /* 0x000000ff0000720c */ /* 0x020fc40004705670 */
[----:B-1----:R-:W-:-:S11]  /*0390*/  ISETP.NE.AND P3, PT, R2, 0x1, PT ;  /* 0x000000010200780c */ /* 0x002fd60003f65270 */
[----:B------:R-:W-:Y:S01]  /*03a0*/  VOTEU.ALL UP0, P0 ;  /* 0x00000000003f7886 */ /* 0x000fe20000000000 */
[----:B------:R-:W-:Y:S01]  /*03b0*/  VOTEU.ALL UP1, P0 ;  /* 0x00000000003f7886 */ /* 0x000fe20000020000 */
[----:B------:R-:W-:Y:S01]  /*03c0*/  @P3 LOP3.LUT R6, R6, 0x800, RZ, 0xfc, !PT ;  /* 0x0000080006063812 */ /* 0x000fe200078efcff */
[----:B------:R-:W0:Y:S01]  /*03d0*/  @P3 LDC R17, c[0x0][0x10] ;  /* 0x00000400ff113b82 */ /* 0x000e220000000800 */
[----:B------:R-:W-:Y:S01]  /*03e0*/  SHF.R.S32.HI R6, RZ, 0x1f, R5 ;  /* 0x0000001fff067819 */ /* 0x000fe20000011405 */
[----:B------:R-:W-:Y:S01]  /*03f0*/  @!UP0 UMOV UR6, 0x400 ;  /* 0x0000040000068882 */ /* 0x000fe20000000000 */
[----:B------:R-:W-:-:S04]  /*0400*/  @!UP0 UIADD3 UR4, -UR4, 0x100000, URZ ;  /* 0x0010000004048890 */ /* 0x000fc8000fffe13f */
[----:B------:R-:W-:Y:S02]  /*0410*/  @!UP0 USHF.L.U32 UR5, UR4, 0xb, URZ ;  /* 0x0000000b04058899 */ /* 0x000fe4000800063f */
[----:B------:R-:W-:Y:S01]  /*0420*/  @!UP0 USHF.L.U32 UR4, UR4, 0x1, URZ ;  /* 0x0000000104048899 */ /* 0x000fe2000800063f */
[----:B------:R-:W-:Y:S01]  /*0430*/  @P3 IMAD.MOV.U32 R7, RZ, RZ, RZ ;  /* 0x000000ffff073224 */ /* 0x000fe200078e00ff */
[----:B------:R-:W-:Y:S01]  /*0440*/  LEA.HI R6, R6, R5, RZ, 0x2 ;  /* 0x0000000506067211 */ /* 0x000fe200078f10ff */
[----:B------:R-:W-:Y:S01]  /*0450*/  @P3 IMAD.MOV.U32 R11, RZ, RZ, RZ ;  /* 0x000000ffff0b3224 */ /* 0x000fe200078e00ff */
[----:B------:R-:W1:Y:S02]  /*0460*/  @!UP0 S2UR UR7, SR_CgaCtaId ;  /* 0x00000000000789c3 */ /* 0x000e640000008800 */
[----:B------:R-:W-:Y:S01]  /*0470*/  LOP3.LUT R0, R6, 0xfffffffc, RZ, 0xc0, !PT ;  /* 0xfffffffc06007812 */ /* 0x000fe200078ec0ff */
[----:B--2---:R-:W-:-:S04]  /*0480*/  @P3 IMAD.MOV.U32 R6, RZ, RZ, R3 ;  /* 0x000000ffff063224 */ /* 0x004fc800078e0003 */
[----:B------:R-:W-:Y:S01]  /*0490*/  IMAD.IADD R0, R5, 0x1, -R0 ;  /* 0x0000000105007824 */ /* 0x000fe200078e0a00 */
[----:B------:R-:W2:Y:S01]  /*04a0*/  @!P3 LDC R9, c[0x0][0xc] ;  /* 0x00000300ff09bb82 */ /* 0x000ea20000000800 */
[----:B------:R-:W-:Y:S02]  /*04b0*/  IMAD.MOV.U32 R5, RZ, RZ, RZ ;  /* 0x000000ffff057224 */ /* 0x000fe400078e00ff */
[----:B0-----:R-:W-:-:S04]  /*04c0*/  @P3 IMAD.WIDE.U32 R16, R4, R17, R6 ;  /* 0x0000001104103225 */ /* 0x001fc800078e0006 */
[----:B------:R-:W-:Y:S01]  /*04d0*/  @P3 IMAD.IADD R17, R17, 0x1, R11 ;  /* 0x0000000111113824 */ /* 0x000fe200078e020b */
[----:B-1----:R-:W-:Y:S01]  /*04e0*/  @!UP0 ULEA UR6, UR7, UR6, 0x18 ;  /* 0x0000000607068291 */ /* 0x002fe2000f8ec03f */
[----:B------:R-:W-:Y:S01]  /*04f0*/  VOTEU.ALL UP0, P0 ;  /* 0x00000000003f7886 */ /* 0x000fe20000000000 */
[----:B------:R-:W-:-:S04]  /*0500*/  ISETP.NE.AND P0, PT, R0, 0x3, PT ;  /* 0x000000030000780c */ /* 0x000fc80003f05270 */
[----:B------:R-:W-:Y:S01]  /*0510*/  ISETP.EQ.OR P0, PT, R0, RZ, !P0 ;  /* 0x000000ff0000720c */ /* 0x000fe20004702670 */
[----:B--2---:R-:W-:-:S03]  /*0520*/  @!P3 IMAD.WIDE.U32 R6, R9, R3, R4 ;  /* 0x000000030906b225 */ /* 0x004fc600078e0004 */
[C---:B------:R-:W-:Y:S01]  /*0530*/  ISETP.EQ.AND P0, PT, R8.reuse, RZ, P0 ;  /* 0x000000ff0800720c */ /* 0x040fe20000702270 */
[----:B------:R-:W-:Y:S01]  /*0540*/  VIADD R8, R8, 0xffffffff ;  /* 0xffffffff08087836 */ /* 0x000fe20000000000 */
[----:B------:R-:W0:Y:S02]  /*0550*/  FENCE.VIEW.ASYNC.S ;  /* 0x00000000000073c6 */ /* 0x000e240000000000 */
[----:B0-----:R0:W3:Y:S01]  /*0560*/  @!UP0 SYNCS.EXCH.64 URZ, [UR6+0x60], UR4 ;  /* 0x00006004063f85b2 */ /* 0x0010e20008000100 */
[----:B------:R-:W-:Y:S01]  /*0570*/  @!P3 IMAD.MOV.U32 R16, RZ, RZ, R6 ;  /* 0x000000ffff10b224 */ /* 0x000fe200078e0006 */
[----:B------:R-:W-:Y:S01]  /*0580*/  SEL R19, RZ, 0x1, !P0 ;  /* 0x00000001ff137807 */ /* 0x000fe20004000000 */
[----:B------:R-:W-:Y:S01]  /*0590*/  @!P3 IMAD.MOV.U32 R17, RZ, RZ, R7 ;  /* 0x000000ffff11b224 */ /* 0x000fe200078e0007 */
[----:B------:R-:W-:-:S04]  /*05a0*/  ISETP.GE.U32.AND P1, PT, R8, 0x2, PT ;  /* 0x000000020800780c */ /* 0x000fc80003f26070 */
[----:B------:R-:W-:Y:S01]  /*05b0*/  SEL R19, R19, 0x2, P1 ;  /* 0x0000000213137807 */ /* 0x000fe20000800000 */
[----:B------:R0:W3:Y:S01]  /*05c0*/  @!UP1 SYNCS.EXCH.64 URZ, [UR6+0x68], UR4 ;  /* 0x00006804063f95b2 */ /* 0x0000e20008000100 */
[----:B------:R-:W-:Y:S01]  /*05d0*/  NOP ;  /* 0x0000000000007918 */ /* 0x000fe20000000000 */
[----:B---34-:R-:W-:Y:S06]  /*05e0*/  BAR.SYNC.DEFER_BLOCKING 0x0 ;  /* 0x0000000000007b1d */ /* 0x018fec0000010000 */
[----:B------:R-:W-:Y:S05]  /*05f0*/  @!P2 BRA `(.L_x_3) ;  /* 0x0000006c00b4a947 */ /* 0x000fea0003800000 */
[----:B------:R-:W-:-:S13]  /*0600*/  ISETP.GT.U32.AND P0, PT, R8, 0x1, PT ;  /* 0x000000010800780c */ /* 0x000fda0003f04070 */
[----:B0-----:R-:W-:Y:S05]  /*0610*/  @P0 EXIT ;  /* 0x000000000000094d */ /* 0x001fea0003800000 */
[----:B------:R-:W-:Y:S01]  /*0620*/  ULDC.64 UR4, c[0x0][0x650] ;  /* 0x0001940000047ab9 */ /* 0x000fe20000000a00 */
[----:B------:R-:W-:Y:S01]  /*0630*/  PRMT R0, RZ, 0x7610, R0 ;  /* 0x00007610ff007816 */ /* 0x000fe20000000000 */
[----:B------:R-:W-:Y:S01]  /*0640*/  IMAD.MOV.U32 R94, RZ, RZ, -0x1 ;  /* 0xffffffffff5e7424 */ /* 0x000fe200078e00ff */
[----:B------:R-:W-:Y:S01]  /*0650*/  ISETP.GE.U32.AND P0, PT, R16, UR4, PT ;  /* 0x0000000410007c0c */ /* 0x000fe2000bf06070 */
[----:B------:R-:W-:Y:S02]  /*0660*/  IMAD.MOV.U32 R90, RZ, RZ, -0x1 ;  /* 0xffffffffff5a7424 */ /* 0x000fe400078e00ff */
[----:B------:R-:W-:Y:S01]  /*0670*/  IMAD.MOV.U32 R23, RZ, RZ, -0x1 ;  /* 0xffffffffff177424 */ /* 0x000fe200078e00ff */
[----:B------:R-:W-:-:S13]  /*0680*/  ISETP.GE.U32.AND.EX P0, PT, R17, UR5, PT, P0 ;  /* 0x0000000511007c0c */ /* 0x000fda000bf06100 */
[----:B------:R-:W-:Y:S05]  /*0690*/  @P0 BRA `(.L_x_4) ;  /* 0x0000000400540947 */ /* 0x000fea0003800000 */
[----:B------:R-:W0:Y:S01]  /*06a0*/  LDC.64 R14, c[0x0][0x628] ;  /* 0x00018a00ff0e7b82 */ /* 0x000e220000000a00 */
[----:B------:R-:W-:Y:S02]  /*06b0*/  IMAD.MOV.U32 R6, RZ, RZ, R16 ;  /* 0x000000ffff067224 */ /* 0x000fe400078e0010 */
[----:B------:R-:W-:-:S05]  /*06c0*/  IMAD.MOV.U32 R7, RZ, RZ, R17 ;  /* 0x000000ffff077224 */ /* 0x000fca00078e0011 */
[----:B------:R-:W1:Y:S08]  /*06d0*/  LDC R0, c[0x0][0x630] ;  /* 0x00018c00ff007b82 */ /* 0x000e700000000800 */
[----:B------:R-:W2:Y:S01]  /*06e0*/  LDC.64 R20, c[0x0][0x620] ;  /* 0x00018800ff147b82 */ /* 0x000ea20000000a00 */
[----:B0-----:R-:W-:-:S04]  /*06f0*/  ISETP.NE.U32.AND P0, PT, R14, RZ, PT ;  /* 0x000000ff0e00720c */ /* 0x001fc80003f05070 */
[----:B------:R-:W-:-:S13]  /*0700*/  ISETP.NE.AND.EX P0, PT, R15, RZ, PT, P0 ;  /* 0x000000ff0f00720c */ /* 0x000fda0003f05300 */
[----:B-12---:R-:W-:Y:S05]  /*0710*/  @!P0 BRA `(.L_x_5) ;  /* 0x0000000000288947 */ /* 0x006fea0003800000 */
[----:B------:R-:W0:Y:S02]  /*0720*/  LDC R11, c[0x0][0x634] ;  /* 0x00018d00ff0b7b82 */ /* 0x000e240000000800 */
[----:B0-----:R-:W-:-:S05]  /*0730*/  IADD3 R11, P0, R16, R11, RZ ;  /* 0x0000000b100b7210 */ /* 0x001fca0007f1e0ff */
[----:B------:R-:W-:-:S04]  /*0740*/  IMAD.X R13, RZ, RZ, R17, P0 ;  /* 0x000000ffff0d7224 */ /* 0x000fc800000e0611 */
[----:B------:R-:W-:-:S04]  /*0750*/  IMAD.WIDE.U32 R6, R13, R14, RZ ;  /* 0x0000000e0d067225 */ /* 0x000fc800078e00ff */
[----:B------:R-:W-:-:S04]  /*0760*/  IMAD.WIDE.U32 R8, P0, R11, R15, R6 ;  /* 0x0000000f0b087225 */ /* 0x000fc80007800006 */
[----:B------:R-:W-:-:S04]  /*0770*/  IMAD.WIDE.U32 R6, R11, R14, RZ ;  /* 0x0000000e0b067225 */ /* 0x000fc800078e00ff */
[----:B------:R-:W-:Y:S01]  /*0780*/  IMAD.X R11, RZ, RZ, RZ, P0 ;  /* 0x000000ffff0b7224 */ /* 0x000fe200000e06ff */
[----:B------:R-:W-:Y:S01]  /*0790*/  IADD3 RZ, P0, R7, R8, RZ ;  /* 0x0000000807ff7210 */ /* 0x000fe20007f1e0ff */
[----:B------:R-:W-:-:S04]  /*07a0*/  IMAD.MOV.U32 R10, RZ, RZ, R9 ;  /* 0x000000ffff0a7224 */ /* 0x000fc800078e0009 */
[----:B------:R-:W-:-:S08]  /*07b0*/  IMAD.WIDE.U32.X R6, R13, R15, R10, P0 ;  /* 0x0000000f0d067225 */ /* 0x000fd000000e040a */
.L_x_5:
[-CC-:B------:R-:W-:Y:S01]  /*07c0*/  SHF.R.U64 R23, R6, R0.reuse, R7.reuse ;  /* 0x0000000006177219 */ /* 0x180fe20000001207 */
[----:B------:R-:W0:Y:S01]  /*07d0*/  LDC R10, c[0x0][0x618] ;  /* 0x00018600ff0a7b82 */ /* 0x000e220000000800 */
[----:B------:R-:W-:Y:S01]  /*07e0*/  SHF.R.U32.HI R5, RZ, R0, R7 ;  /* 0x00000000ff057219 */ /* 0x000fe20000011607 */
[----:B------:R-:W-:Y:S01]  /*07f0*/  ULDC UR4, c[0x0][0x150] ;  /* 0x0000540000047ab9 */ /* 0x000fe20000000800 */
[----:B------:R-:W-:Y:S02]  /*0800*/  IADD3 R9, P0, RZ, -R23, RZ ;  /* 0x80000017ff097210 */ /* 0x000fe40007f1e0ff */
[----:B------:R-:W-:-:S03]  /*0810*/  I2FP.F32.U32 R0, R4 ;  /* 0x0000000400007245 */ /* 0x000fc60000201000 */
[----:B------:R-:W1:Y:S01]  /*0820*/  LDC.64 R28, c[0x0][0x640] ;  /* 0x00019000ff1c7b82 */ /* 0x000e620000000a00 */
[----:B------:R-:W-:Y:S02]  /*0830*/  IMAD.X R11, RZ, RZ, ~R5, P0 ;  /* 0x000000ffff0b7224 */ /* 0x000fe400000e0e05 */
[----:B------:R-:W-:Y:S01]  /*0840*/  FMUL R0, R0, UR4 ;  /* 0x0000000400007c20 */ /* 0x000fe20008400000 */
[----:B------:R-:W-:Y:S01]  /*0850*/  IMAD.WIDE.U32 R6, R9, R20, R16 ;  /* 0x0000001409067225 */ /* 0x000fe200078e0010 */
[----:B------:R-:W-:-:S03]  /*0860*/  ULDC UR4, c[0x0][0x154] ;  /* 0x0000550000047ab9 */ /* 0x000fc60000000800 */
[----:B------:R-:W-:Y:S01]  /*0870*/  IMAD R8, R11, R20, RZ ;  /* 0x000000140b087224 */ /* 0x000fe200078e02ff */
[----:B------:R-:W2:Y:S01]  /*0880*/  LDC R5, c[0x0][0x144] ;  /* 0x00005100ff057b82 */ /* 0x000ea20000000800 */
[----:B------:R-:W3:Y:S02]  /*0890*/  F2I.U32.TRUNC.NTZ R0, R0 ;  /* 0x0000000000007305 */ /* 0x000ee4000020f000 */
[----:B------:R-:W-:-:S04]  /*08a0*/  IMAD R9, R9, R21, R8 ;  /* 0x0000001509097224 */ /* 0x000fc800078e0208 */
[----:B------:R-:W-:Y:S01]  /*08b0*/  IMAD.IADD R7, R7, 0x1, R9 ;  /* 0x0000000107077824 */ /* 0x000fe200078e0209 */
[----:B------:R-:W4:Y:S01]  /*08c0*/  LDC R12, c[0x0][0x608] ;  /* 0x00018200ff0c7b82 */ /* 0x000f220000000800 */
[----:B------:R-:W-:-:S03]  /*08d0*/  IMAD.MOV.U32 R9, RZ, RZ, -0x1 ;  /* 0xffffffffff097424 */ /* 0x000fc600078e00ff */
[-CC-:B0-----:R-:W-:Y:S02]  /*08e0*/  SHF.R.U64 R20, R6, R10.reuse, R7.reuse ;  /* 0x0000000a06147219 */ /* 0x181fe40000001207 */
[----:B------:R-:W-:Y:S02]  /*08f0*/  I2FP.F32.U32 R6, R3 ;  /* 0x0000000300067245 */ /* 0x000fe40000201000 */
[----:B------:R-:W0:Y:S01]  /*0900*/  LDC R26, c[0x0][0x658] ;  /* 0x00019600ff1a7b82 */ /* 0x000e220000000800 */
[----:B-1----:R-:W-:Y:S01]  /*0910*/  ISETP.NE.U32.AND P0, PT, R28, RZ, PT ;  /* 0x000000ff1c00720c */ /* 0x002fe20003f05070 */
[----:B---3--:R-:W-:Y:S01]  /*0920*/  IMAD.MOV R8, RZ, RZ, -R0 ;  /* 0x000000ffff087224 */ /* 0x008fe200078e0a00 */
[----:B------:R-:W-:Y:S01]  /*0930*/  SHF.R.U32.HI R7, RZ, R10, R7 ;  /* 0x0000000aff077219 */ /* 0x000fe20000011607 */
[----:B------:R-:W-:Y:S01]  /*0940*/  FMUL R6, R6, UR4 ;  /* 0x0000000406067c20 */ /* 0x000fe20008400000 */
[----:B------:R-:W-:-:S03]  /*0950*/  ISETP.NE.AND.EX P0, PT, R29, RZ, PT, P0 ;  /* 0x000000ff1d00720c */ /* 0x000fc60003f05300 */
[----:B------:R-:W1:Y:S01]  /*0960*/  LDC R14, c[0x0][0x148] ;  /* 0x00005200ff0e7b82 */ /* 0x000e620000000800 */
[----:B--2---:R-:W-:-:S07]  /*0970*/  IMAD R0, R5, R8, R4 ;  /* 0x0000000805007224 */ /* 0x004fce00078e0204 */
[----:B------:R-:W2:Y:S01]  /*0980*/  LDC R24, c[0x0][0x600] ;  /* 0x00018000ff187b82 */ /* 0x000ea20000000800 */
[-CC-:B----4-:R-:W-:Y:S02]  /*0990*/  SHF.R.U64 R30, R20, R12.reuse, R7.reuse ;  /* 0x0000000c141e7219 */ /* 0x190fe40000001207 */
[----:B------:R-:W-:Y:S01]  /*09a0*/  SHF.R.U32.HI R5, RZ, R12, R7 ;  /* 0x0000000cff057219 */ /* 0x000fe20000011607 */
[----:B------:R-:W-:Y:S01]  /*09b0*/  IMAD.MOV.U32 R7, RZ, RZ, 0x1 ;  /* 0x00000001ff077424 */ /* 0x000fe200078e00ff */
[----:B------:R3:W4:Y:S03]  /*09c0*/  F2I.U32.TRUNC.NTZ R12, R6 ;  /* 0x00000006000c7305 */ /* 0x000726000020f000 */
[----:B------:R-:W1:Y:S01]  /*09d0*/  LDC R15, c[0x0][0x648] ;  /* 0x00019200ff0f7b82 */ /* 0x000e620000000800 */
[-C--:B0-----:R-:W-:Y:S02]  /*09e0*/  SHF.L.U32 R4, R9, R26.reuse, RZ ;  /* 0x0000001a09047219 */ /* 0x081fe400000006ff */
[----:B------:R-:W-:-:S02]  /*09f0*/  SHF.R.U64 R32, R30, R26, R5 ;  /* 0x0000001a1e207219 */ /* 0x000fc40000001205 */
[----:B------:R-:W-:Y:S02]  /*0a00*/  LOP3.LUT R11, RZ, R4, RZ, 0x33, !PT ;  /* 0x00000004ff0b7212 */ /* 0x000fe400078e33ff */
[-C--:B------:R-:W-:Y:S01]  /*0a10*/  SHF.R.U32.HI R5, RZ, R26.reuse, R5 ;  /* 0x0000001aff057219 */ /* 0x080fe20000011605 */
[----:B------:R-:W0:Y:S01]  /*0a20*/  LDC R21, c[0x0][0x638] ;  /* 0x00018e00ff157b82 */ /* 0x000e220000000800 */
[----:B------:R-:W-:Y:S01]  /*0a30*/  SHF.L.U32 R10, R7, R26, RZ ;  /* 0x0000001a070a7219 */ /* 0x000fe200000006ff */
[----:B------:R-:W-:-:S06]  /*0a40*/  IMAD.MOV.U32 R4, RZ, RZ, R32 ;  /* 0x000000ffff047224 */ /* 0x000fcc00078e0020 */
[----:B------:R-:W0:Y:S01]  /*0a50*/  LDC R94, c[0x0][0x610] ;  /* 0x00018400ff5e7b82 */ /* 0x000e220000000800 */
[----:B---34-:R-:W-:Y:S05]  /*0a60*/  @!P0 BRA `(.L_x_6) ;  /* 0x0000000000288947 */ /* 0x018fea0003800000 */
[----:B------:R-:W3:Y:S02]  /*0a70*/  LDC R9, c[0x0][0x64c] ;  /* 0x00019300ff097b82 */ /* 0x000ee40000000800 */
[----:B---3--:R-:W-:-:S05]  /*0a80*/  IADD3 R9, P0, R32, R9, RZ ;  /* 0x0000000920097210 */ /* 0x008fca0007f1e0ff */
        /* <DEDUP_REMOVED lines=8> */
.L_x_6:
[----:B-1----:R-:W-:Y:S01]  /*0b10*/  SHF.R.U64 R4, R4, R15, R5 ;  /* 0x0000000f04047219 */ /* 0x002fe20000001205 */
[----:B--2---:R-:W-:Y:S01]  /*0b20*/  VIADD R5, R24, 0xffffffff ;  /* 0xffffffff18057836 */ /* 0x004fe20000000000 */
[----:B------:R-:W-:Y:S01]  /*0b30*/  LOP3.LUT R11, R30, R11, RZ, 0xc0, !PT ;  /* 0x0000000b1e0b7212 */ /* 0x000fe200078ec0ff */
[----:B------:R-:W-:Y:S02]  /*0b40*/  IMAD.MOV R12, RZ, RZ, -R12 ;  /* 0x000000ffff0c7224 */ /* 0x000fe400078e0a0c */
[----:B------:R-:W-:Y:S01]  /*0b50*/  IMAD.MOV R6, RZ, RZ, -R4 ;  /* 0x000000ffff067224 */ /* 0x000fe200078e0a04 */
[----:B------:R-:W-:Y:S01]  /*0b60*/  LOP3.LUT R5, R20, R5, RZ, 0xc0, !PT ;  /* 0x0000000514057212 */ /* 0x000fe200078ec0ff */
[----:B------:R-:W-:Y:S02]  /*0b70*/  @P3 IMAD R0, R14, R12, R3 ;  /* 0x0000000c0e003224 */ /* 0x000fe400078e0203 */
[----:B------:R-:W-:Y:S02]  /*0b80*/  IMAD R11, R10, R4, R11 ;  /* 0x000000040a0b7224 */ /* 0x000fe400078e020b */
[----:B0-----:R-:W-:-:S02]  /*0b90*/  IMAD R3, R6, R21, R32 ;  /* 0x0000001506037224 */ /* 0x001fc400078e0220 */
[----:B------:R-:W-:Y:S02]  /*0ba0*/  IMAD R94, R11, R94, R0 ;  /* 0x0000005e0b5e7224 */ /* 0x000fe400078e0200 */
[----:B------:R-:W-:Y:S02]  /*0bb0*/  IMAD R3, R3, R24, R5 ;  /* 0x0000001803037224 */ /* 0x000fe400078e0205 */
[----:B------:R-:W-:-:S03]  /*0bc0*/  IMAD.MOV.U32 R0, RZ, RZ, 0x1 ;  /* 0x00000001ff007424 */ /* 0x000fc600078e00ff */
[----:B------:R-:W-:Y:S02]  /*0bd0*/  SEL R90, R3, R94, !P3 ;  /* 0x0000005e035a7207 */ /* 0x000fe40005800000 */
[----:B------:R-:W-:-:S07]  /*0be0*/  SEL R94, R94, R3, !P3 ;  /* 0x000000035e5e7207 */ /* 0x000fce0005800000 */
.L_x_4:
[----:B------:R-:W-:-:S08]  /*0bf0*/  NOP ;  /* 0x0000000000007918 */ /* 0x000fd00000000000 */
[----:B------:R-:W0:Y:S02]  /*0c00*/  USETMAXREG.TRY_ALLOC.CTAPOOL UP0, 0xe8 ;  /* 0x000000e8000079c8 */ /* 0x000e240008000600 */
[----:B0-----:R-:W-:-:S13]  /*0c10*/  PLOP3.LUT P0, PT, PT, PT, UP0, 0x80, 0x0 ;  /* 0x000000000000781c */ /* 0x001fda0003f0f008 */
[----:B------:R-:W-:Y:S05]  /*0c20*/  @!P0 BRA `(.L_x_4) ;  /* 0xfffffffc00f08947 */ /* 0x000fea000383ffff */
[----:B------:R-:W-:Y:S01]  /*0c30*/  ULDC.64 UR4, c[0x0][0x598] ;  /* 0x0001660000047ab9 */ /* 0x000fe20000000a00 */
[----:B------:R-:W-:Y:S01]  /*0c40*/  ULDC.64 UR36, c[0x0][0x208] ;  /* 0x0000820000247ab9 */ /* 0x000fe20000000a00 */
[----:B------:R-:W-:-:S04]  /*0c50*/  ISETP.NE.U32.AND P0, PT, RZ, UR4, PT ;  /* 0x00000004ff007c0c */ /* 0x000fc8000bf05070 */
[----:B------:R-:W-:-:S13]  /*0c60*/  ISETP.NE.AND.EX P0, PT, RZ, UR5, PT, P0 ;  /* 0x00000005ff007c0c */ /* 0x000fda000bf05300 */
[----:B------:R-:W-:Y:S05]  /*0c70*/  @!P0 BRA `(.L_x_7) ;  /* 0x00000000001c8947 */ /* 0x000fea0003800000 */
[----:B------:R-:W0:Y:S02]  /*0c80*/  LDC.64 R4, c[0x0][0x598] ;  /* 0x00016600ff047b82 */ /* 0x000e240000000a00 */
[----:B0-----:R-:W2:Y:S02]  /*0c90*/  LDG.E.64 R4, desc[UR36][R4.64] ;  /* 0x0000002404047981 */ /* 0x001ea4000c1e1b00 */
[----:B--2---:R-:W-:-:S04]  /*0ca0*/  ISETP.NE.U32.AND P0, PT, R4, RZ, PT ;  /* 0x000000ff0400720c */ /* 0x004fc80003f05070 */
[----:B------:R-:W-:-:S13]  /*0cb0*/  ISETP.NE.AND.EX P0, PT, R5, RZ, PT, P0 ;  /* 0x000000ff0500720c */ /* 0x000fda0003f05300 */
[----:B------:R-:W-:Y:S05]  /*0cc0*/  @!P0 BRA `(.L_x_7) ;  /* 0x0000000000088947 */ /* 0x000fea0003800000 */
[----:B------:R0:W5:Y:S01]  /*0cd0*/  LD.E R88, desc[UR36][R4.64] ;  /* 0x0000002404587980 */ /* 0x000162000c101900 */
[----:B------:R-:W-:Y:S05]  /*0ce0*/  BRA `(.L_x_8) ;  /* 0x0000000000247947 */ /* 0x000fea0003800000 */
.L_x_7:
[----:B------:R-:W-:Y:S02]  /*0cf0*/  ULDC.64 UR4, c[0x0][0x588] ;  /* 0x0001620000047ab9 */ /* 0x000fe40000000a00 */
[----:B------:R-:W-:-:S04]  /*0d00*/  ISETP.NE.U32.AND P0, PT, RZ, UR4, PT ;  /* 0x00000004ff007c0c */ /* 0x000fc8000bf05070 */
[----:B------:R-:W-:-:S13]  /*0d10*/  ISETP.NE.AND.EX P0, PT, RZ, UR5, PT, P0 ;  /* 0x00000005ff007c0c */ /* 0x000fda000bf05300 */
[----:B------:R-:W-:Y:S05]  /*0d20*/  @!P0 BRA `(.L_x_9) ;  /* 0x00000000000c8947 */ /* 0x000fea0003800000 */
[----:B------:R-:W0:Y:S02]  /*0d30*/  LDC.64 R88, c[0x0][0x588] ;  /* 0x00016200ff587b82 */ /* 0x000e240000000a00 */
[----:B0-----:R1:W5:Y:S01]  /*0d40*/  LDG.E R88, desc[UR36][R88.64] ;  /* 0x0000002458587981 */ /* 0x001362000c1e1900 */
[----:B------:R-:W-:Y:S05]  /*0d50*/  BRA `(.L_x_8) ;  /* 0x0000000000087947 */ /* 0x000fea0003800000 */
.L_x_9:
[----:B------:R-:W-:Y:S02]  /*0d60*/  ULDC UR4, c[0x0][0x580] ;  /* 0x0001600000047ab9 */ /* 0x000fe40000000800 */
[----:B------:R-:W-:-:S07]  /*0d70*/  IMAD.U32 R88, RZ, RZ, UR4 ;  /* 0x00000004ff587e24 */ /* 0x000fce000f8e00ff */
.L_x_8:
[----:B------:R-:W-:Y:S02]  /*0d80*/  ULDC.64 UR4, c[0x0][0x5a0] ;  /* 0x0001680000047ab9 */ /* 0x000fe40000000a00 */
[----:B------:R-:W-:-:S04]  /*0d90*/  ISETP.NE.U32.AND P0, PT, RZ, UR4, PT ;  /* 0x00000004ff007c0c */ /* 0x000fc8000bf05070 */
[----:B------:R-:W-:-:S13]  /*0da0*/  ISETP.NE.AND.EX P0, PT, RZ, UR5, PT, P0 ;  /* 0x00000005ff007c0c */ /* 0x000fda000bf05300 */
[----:B------:R-:W-:Y:S05]  /*0db0*/  @!P0 BRA `(.L_x_10) ;  /* 0x00000000001c8947 */ /* 0x000fea0003800000 */
[----:B0-----:R-:W0:Y:S02]  /*0dc0*/  LDC.64 R4, c[0x0][0x5a0] ;  /* 0x00016800ff047b82 */ /* 0x001e240000000a00 */
[----:B0-----:R-:W2:Y:S02]  /*0dd0*/  LDG.E.64 R4, desc[UR36][R4.64] ;  /* 0x0000002404047981 */ /* 0x001ea4000c1e1b00 */
[----:B--2---:R-:W-:-:S04]  /*0de0*/  ISETP.NE.U32.AND P0, PT, R4, RZ, PT ;  /* 0x000000ff0400720c */ /* 0x004fc80003f05070 */
[----:B------:R-:W-:-:S13]  /*0df0*/  ISETP.NE.AND.EX P0, PT, R5, RZ, PT, P0 ;  /* 0x000000ff0500720c */ /* 0x000fda0003f05300 */
[----:B------:R-:W-:Y:S05]  /*0e00*/  @!P0 BRA `(.L_x_10) ;  /* 0x0000000000088947 */ /* 0x000fea0003800000 */
[----:B-1----:R0:W5:Y:S01]  /*0e10*/  LD.E R89, desc[UR36][R4.64] ;  /* 0x0000002404597980 */ /* 0x002162000c101900 */
[----:B------:R-:W-:Y:S05]  /*0e20*/  BRA `(.L_x_11) ;  /* 0x0000000000247947 */ /* 0x000fea0003800000 */
.L_x_10:
[----:B------:R-:W-:Y:S02]  /*0e30*/  ULDC.64 UR4, c[0x0][0x590] ;  /* 0x0001640000047ab9 */ /* 0x000fe40000000a00 */
[----:B------:R-:W-:-:S04]  /*0e40*/  ISETP.NE.U32.AND P0, PT, RZ, UR4, PT ;  /* 0x00000004ff007c0c */ /* 0x000fc8000bf05070 */
[----:B------:R-:W-:-:S13]  /*0e50*/  ISETP.NE.AND.EX P0, PT, RZ, UR5, PT, P0 ;  /* 0x00000005ff007c0c */ /* 0x000fda000bf05300 */
[----:B------:R-:W-:Y:S05]  /*0e60*/  @!P0 BRA `(.L_x_12) ;  /* 0x00000000000c8947 */ /* 0x000fea0003800000 */
[----:B0-----:R-:W1:Y:S02]  /*0e70*/  LDC.64 R4, c[0x0][0x590] ;  /* 0x00016400ff047b82 */ /* 0x001e640000000a00 */
[----:B-1----:R1:W5:Y:S01]  /*0e80*/  LDG.E R89, desc[UR36][R4.64] ;  /* 0x0000002404597981 */ /* 0x002362000c1e1900 */
[----:B------:R-:W-:Y:S05]  /*0e90*/  BRA `(.L_x_11) ;  /* 0x0000000000087947 */ /* 0x000fea0003800000 */
.L_x_12:
[----:B------:R-:W-:Y:S02]  /*0ea0*/  ULDC UR4, c[0x0][0x584] ;  /* 0x0001610000047ab9 */ /* 0x000fe40000000800 */
[----:B-1----:R-:W-:-:S07]  /*0eb0*/  IMAD.U32 R89, RZ, RZ, UR4 ;  /* 0x00000004ff597e24 */ /* 0x002fce000f8e00ff */
.L_x_11:
[----:B------:R-:W-:-:S13]  /*0ec0*/  LOP3.LUT P0, RZ, R0, 0xff, RZ, 0xc0, !PT ;  /* 0x000000ff00ff7812 */ /* 0x000fda000780c0ff */
[----:B------:R-:W-:Y:S05]  /*0ed0*/  @!P0 EXIT ;  /* 0x000000000000894d */ /* 0x000fea0003800000 */
[----:B------:R-:W-:Y:S01]  /*0ee0*/  ULDC UR4, c[0x0][0x28c] ;  /* 0x0000a30000047ab9 */ /* 0x000fe20000000800 */
[----:B------:R-:W-:Y:S01]  /*0ef0*/  LOP3.LUT R102, R19, 0x1, RZ, 0xfc, !PT ;  /* 0x0000000113667812 */ /* 0x000fe200078efcff */
[----:B------:R-:W-:Y:S01]  /*0f00*/  UIADD3 UR4, UR4, 0x3f, URZ ;  /* 0x0000003f04047890 */ /* 0x000fe2000fffe03f */
[----:B------:R-:W-:Y:S01]  /*0f10*/  UMOV UR38, URZ ;  /* 0x0000003f00267c82 */ /* 0x000fe20008000000 */
[----:B------:R-:W-:Y:S02]  /*0f20*/  UMOV UR39, URZ ;  /* 0x0000003f00277c82 */ /* 0x000fe40008000000 */
[----:B------:R-:W-:-:S04]  /*0f30*/  USHF.R.S32.HI UR5, URZ, 0x1f, UR4 ;  /* 0x0000001f3f057899 */ /* 0x000fc80008011404 */
[----:B------:R-:W-:-:S04]  /*0f40*/  ULEA.HI UR5, UR5, UR4, URZ, 0x6 ;  /* 0x0000000405057291 */ /* 0x000fc8000f8f303f */
[----:B------:R-:W-:-:S12]  /*0f50*/  USHF.R.S32.HI UR40, URZ, 0x6, UR5 ;  /* 0x000000063f287899 */ /* 0x000fd80008011405 */
.L_x_156:
[----:B------:R-:W-:Y:S01]  /*0f60*/  LOP3.LUT R0, R18, 0x80, RZ, 0xc0, !PT ;  /* 0x0000008012007812 */ /* 0x000fe200078ec0ff */
[----:B------:R-:W2:Y:S01]  /*0f70*/  S2UR UR7, SR_CgaCtaId ;  /* 0x00000000000779c3 */ /* 0x000ea20000008800 */
[----:B------:R-:W-:Y:S02]  /*0f80*/  UMOV UR6, 0x400 ;  /* 0x0000040000067882 */ /* 0x000fe40000000000 */
[----:B------:R-:W-:-:S06]  /*0f90*/  SHF.R.U32.HI R0, RZ, 0x7, R0 ;  /* 0x00000007ff007819 */ /* 0x000fcc0000011600 */
[----:B---3--:R-:W3:Y:S01]  /*0fa0*/  SHFL.IDX PT, R0, R0, RZ, 0x1f ;  /* 0x00001fff00007589 */ /* 0x008ee200000e0000 */
[----:B--2---:R-:W-:Y:S01]  /*0fb0*/  ULEA UR42, UR7, UR6, 0x18 ;  /* 0x00000006072a7291 */ /* 0x004fe2000f8ec03f */
[----:B---3--:R-:W-:-:S13]  /*0fc0*/  R2UR UR4, R0 ;  /* 0x00000000000472ca */ /* 0x008fda00000e0000 */
[----:B------:R-:W-:-:S04]  /*0fd0*/  ULEA.HI UR5, UR4, UR4, URZ, 0x1 ;  /* 0x0000000404057291 */ /* 0x000fc8000f8f083f */
[----:B------:R-:W-:-:S04]  /*0fe0*/  ULOP3.LUT UR5, UR5, 0x7fffe, URZ, 0xc0, !UPT ;  /* 0x0007fffe05057892 */ /* 0x000fc8000f8ec03f */
[----:B------:R-:W-:-:S03]  /*0ff0*/  UIADD3 UR5, UR4, -UR5, URZ ;  /* 0x8000000504057290 */ /* 0x000fc6000fffe03f */
[----:B------:R-:W-:Y:S01]  /*1000*/  ULDC UR4, c[0x0][0x28c] ;  /* 0x0000a30000047ab9 */ /* 0x000fe20000000800 */
[----:B------:R-:W-:Y:S01]  /*1010*/  ULEA UR5, UR5, UR42, 0xd ;  /* 0x0000002a05057291 */ /* 0x000fe2000f8e683f */
[----:B------:R-:W-:-:S03]  /*1020*/  ISETP.LT.AND P0, PT, RZ, UR4, PT ;  /* 0x00000004ff007c0c */ /* 0x000fc6000bf01270 */
[----:B------:R-:W-:-:S04]  /*1030*/  UIADD3 UR5, UR5, 0x100, URZ ;  /* 0x0000010005057890 */ /* 0x000fc8000fffe03f */
[----:B------:R-:W-:-:S04]  /*1040*/  USHF.R.U32.HI UR5, URZ, 0x4, UR5 ;  /* 0x000000043f057899 */ /* 0x000fc80008011605 */
[----:B------:R-:W-:Y:S02]  /*1050*/  ULOP3.LUT UR41, UR5, 0x3fff, URZ, 0xc0, !UPT ;  /* 0x00003fff05297892 */ /* 0x000fe4000f8ec03f */
[----:B01--45:R-:W-:Y:S10]  /*1060*/  @P0 BRA `(.L_x_13) ;  /* 0x0000000000400947 */ /* 0x033ff40003800000 */
[----:B------:R-:W-:Y:S01]  /*1070*/  MOV R0, 0x0 ;  /* 0x0000000000007802 */ /* 0x000fe20000000f00 */
[----:B------:R-:W-:Y:S01]  /*1080*/  ULDC.64 UR4, c[0x4][0x68] ;  /* 0x01001a0000047ab9 */ /* 0x000fe20000000a00 */
[----:B------:R-:W-:Y:S01]  /*1090*/  ULDC.64 UR6, c[0x4][0x8] ;  /* 0x0100020000067ab9 */ /* 0x000fe20000000a00 */
[----:B01----:R-:W-:Y:S01]  /*10a0*/  IMAD.U32 R4, RZ, RZ, UR4 ;  /* 0x00000004ff047e24 */ /* 0x003fe2000f8e00ff */
[----:B------:R0:W1:Y:S01]  /*10b0*/  LDC.64 R14, c[0x4][R0] ;  /* 0x01000000000e7b82 */ /* 0x0000620000000a00 */
[----:B------:R-:W-:Y:S01]  /*10c0*/  IMAD.U32 R5, RZ, RZ, UR5 ;  /* 0x00000005ff057e24 */ /* 0x000fe2000f8e00ff */
[----:B------:R-:W-:Y:S01]  /*10d0*/  ULDC.64 UR4, c[0x4][0x70] ;  /* 0x01001c0000047ab9 */ /* 0x000fe20000000a00 */
[----:B------:R-:W-:Y:S02]  /*10e0*/  IMAD.U32 R10, RZ, RZ, UR6 ;  /* 0x00000006ff0a7e24 */ /* 0x000fe4000f8e00ff */
[----:B------:R-:W-:Y:S02]  /*10f0*/  IMAD.U32 R6, RZ, RZ, UR4 ;  /* 0x00000004ff067e24 */ /* 0x000fe4000f8e00ff */
[----:B------:R-:W-:-:S02]  /*1100*/  IMAD.U32 R7, RZ, RZ, UR5 ;  /* 0x00000005ff077e24 */ /* 0x000fc4000f8e00ff */
[----:B------:R-:W-:Y:S02]  /*1110*/  IMAD.U32 R11, RZ, RZ, UR7 ;  /* 0x00000007ff0b7e24 */ /* 0x000fe4000f8e00ff */
[----:B------:R-:W-:Y:S02]  /*1120*/  IMAD.MOV.U32 R8, RZ, RZ, 0x1e1 ;  /* 0x000001e1ff087424 */ /* 0x000fe400078e00ff */
[----:B------:R-:W-:Y:S02]  /*1130*/  IMAD.MOV.U32 R12, RZ, RZ, 0x1 ;  /* 0x00000001ff0c7424 */ /* 0x000fe400078e00ff */
[----:B0-----:R-:W-:-:S07]  /*1140*/  IMAD.MOV.U32 R13, RZ, RZ, RZ ;  /* 0x000000ffff0d7224 */ /* 0x001fce00078e00ff */
[----:B------:R-:W-:-:S07]  /*1150*/  LEPC R20, `(.L_x_13) ;  /* 0x000000001014794e */ /* 0x000fce0000000000 */
[----:B-1---5:R-:W-:Y:S05]  /*1160*/  CALL.ABS.NOINC R14 ;  /* 0x000000000e007343 */ /* 0x022fea0003c00000 */
.L_x_13:
[----:B------:R-:W-:-:S13]  /*1170*/  ISETP.NE.AND P0, PT, R102, 0x3, PT ;  /* 0x000000036600780c */ /* 0x000fda0003f05270 */
[----:B------:R-:W-:Y:S05]  /*1180*/  @!P0 BRA `(.L_x_14) ;  /* 0x0000000000048947 */ /* 0x000fea0003800000 */
[----:B------:R-:W-:Y:S01]  /*1190*/  BPT.TRAP 0x1 ;  /* 0x000000040000795c */ /* 0x000fe20000300000 */
.L_x_14:
[----:B------:R-:W-:Y:S02]  /*11a0*/  IMAD.U32 R3, RZ, RZ, UR39 ;  /* 0x00000027ff037e24 */ /* 0x000fe4000f8e00ff */
[----:B------:R-:W-:-:S03]  /*11b0*/  IMAD.U32 R0, RZ, RZ, UR38 ;  /* 0x00000026ff007e24 */ /* 0x000fc6000f8e00ff */
[----:B------:R-:W-:Y:S02]  /*11c0*/  LEA R3, R3, UR42, 0x3 ;  /* 0x0000002a03037c11 */ /* 0x000fe4000f8e18ff */
[----:B------:R-:W-:-:S04]  /*11d0*/  SHF.L.U32 R0, R0, 0x1f, RZ ;  /* 0x0000001f00007819 */ /* 0x000fc800000006ff */
[----:B------:R2:W3:Y:S01]  /*11e0*/  SYNCS.PHASECHK.TRANS64.TRYWAIT P1, [R3+URZ], R0 ;  /* 0x00000000030075a7 */ /* 0x0004e2000802017f */
[----:B------:R-:W-:Y:S05]  /*11f0*/  @!P0 BRA `(.L_x_15) ;  /* 0x0000000000048947 */ /* 0x000fea0003800000 */
[----:B------:R-:W-:Y:S01]  /*1200*/  BPT.TRAP 0x1 ;  /* 0x000000040000795c */ /* 0x000fe20000300000 */
.L_x_15:
[----:B---3--:R-:W-:Y:S05]  /*1210*/  @P1 BRA `(.L_x_16) ;  /* 0x0000000000081947 */ /* 0x008fea0003800000 */
[----:B------:R-:W3:Y:S02]  /*1220*/  SYNCS.PHASECHK.TRANS64.TRYWAIT P1, [R3+URZ], R0 ;  /* 0x00000000030075a7 */ /* 0x000ee4000802017f */
[----:B---3--:R-:W-:Y:S05]  /*1230*/  @!P1 BRA `(.L_x_17) ;  /* 0x0000007800549947 */ /* 0x008fea0003800000 */
.L_x_16:
[----:B------:R-:W-:-:S04]  /*1240*/  UISETP.LT.AND UP0, UPT, UR40, 0x1, UPT ;  /* 0x000000012800788c */ /* 0x000fc8000bf01270 */
[----:B------:R-:W-:-:S04]  /*1250*/  USEL UR4, UR40, 0x1, UP0 ;  /* 0x0000000128047887 */ /* 0x000fc80008000000 */
[----:B------:R-:W-:-:S06]  /*1260*/  UIADD3 UR4, UR40, -UR4, URZ ;  /* 0x8000000428047290 */ /* 0x000fcc000fffe03f */
[----:B--23--:R-:W-:Y:S01]  /*1270*/  IMAD.U32 R0, RZ, RZ, UR4 ;  /* 0x00000004ff007e24 */ /* 0x00cfe2000f8e00ff */
[----:B------:R-:W-:Y:S05]  /*1280*/  WARPSYNC.ALL ;  /* 0x0000000000007948 */ /* 0x000fea0003800000 */
[----:B------:R-:W-:Y:S01]  /*1290*/  ISETP.GE.AND P1, PT, R0, 0x1, PT ;  /* 0x000000010000780c */ /* 0x000fe20003f26270 */
[----:B------:R-:W-:Y:S01]  /*12a0*/  UIADD3 UR4, UR42, 0x28100, URZ ;  /* 0x000281002a047890 */ /* 0x000fe2000fffe03f */
[----:B------:R-:W-:Y:S01]  /*12b0*/  WARPGROUP.ARRIVE ;  /* 0x00000000000079c5 */ /* 0x000fe20000000000 */
[----:B------:R-:W-:Y:S01]  /*12c0*/  UMOV UR9, 0x40000040 ;  /* 0x4000004000097882 */ /* 0x000fe20000000000 */
[----:B------:R-:W-:Y:S01]  /*12d0*/  UMOV UR11, 0x40000040 ;  /* 0x40000040000b7882 */ /* 0x000fe20000000000 */
[----:B------:R-:W-:-:S04]  /*12e0*/  USHF.R.U32.HI UR4, URZ, 0x4, UR4 ;  /* 0x000000043f047899 */ /* 0x000fc80008011604 */
[----:B------:R-:W-:Y:S02]  /*12f0*/  ULOP3.LUT UR5, UR4, 0x3fff, URZ, 0xc0, !UPT ;  /* 0x00003fff04057892 */ /* 0x000fe4000f8ec03f */
[----:B------:R-:W-:Y:S02]  /*1300*/  ULOP3.LUT UR4, UR41, 0x10000, URZ, 0xfc, !UPT ;  /* 0x0001000029047892 */ /* 0x000fe4000f8efc3f */
[----:B------:R-:W-:Y:S02]  /*1310*/  ULOP3.LUT UR5, UR5, 0x10000, URZ, 0xfc, !UPT ;  /* 0x0001000005057892 */ /* 0x000fe4000f8efc3f */
[----:B------:R-:W-:Y:S02]  /*1320*/  ULEA UR7, UR39, UR4, 0xb ;  /* 0x0000000427077291 */ /* 0x000fe4000f8e583f */
[----:B------:R-:W-:Y:S02]  /*1330*/  ULEA UR6, UR39, UR5, 0x9 ;  /* 0x0000000527067291 */ /* 0x000fe4000f8e483f */
[----:B------:R-:W-:-:S03]  /*1340*/  UIADD3 UR12, UR7, 0x400, URZ ;  /* 0x00000400070c7890 */ /* 0x000fc6000fffe03f */
[----:B------:R-:W-:Y:S02]  /*1350*/  UMOV UR8, UR7 ;  /* 0x0000000700087c82 */ /* 0x000fe40008000000 */
[----:B------:R-:W-:Y:S02]  /*1360*/  UMOV UR10, UR6 ;  /* 0x00000006000a7c82 */ /* 0x000fe40008000000 */
[----:B------:R-:W-:Y:S01]  /*1370*/  HGMMA.64x64x16.F32.BF16 R56, gdesc[UR8], RZ, !UPT, gsb0 ;  /* 0x00e00000083879f0 */ /* 0x000fe2000c0018ff */
[----:B------:R-:W-:Y:S01]  /*1380*/  UMOV UR8, UR12 ;  /* 0x0000000c00087c82 */ /* 0x000fe20008000000 */
[----:B------:R-:W-:Y:S01]  /*1390*/  UMOV UR9, 0x40000040 ;  /* 0x4000004000097882 */ /* 0x000fe20000000000 */
[----:B------:R-:W-:Y:S01]  /*13a0*/  UIADD3 UR12, UR7, 0x402, URZ ;  /* 0x00000402070c7890 */ /* 0x000fe2000fffe03f */
[----:B------:R-:W-:Y:S02]  /*13b0*/  WARPGROUP.DEPBAR.LE gsb0, 0x0 ;  /* 0x00008000000079c5 */ /* 0x000fe40000010000 */
[----:B------:R-:W-:-:S06]  /*13c0*/  WARPGROUP.ARRIVE ;  /* 0x00000000000079c5 */ /* 0x000fcc0000000000 */
[----:B------:R-:W-:Y:S01]  /*13d0*/  HGMMA.64x64x16.F32.BF16 R24, gdesc[UR8], RZ, !UPT, gsb0 ;  /* 0x00e00000081879f0 */ /* 0x000fe2000c0018ff */
[----:B------:R-:W-:Y:S02]  /*13e0*/  UIADD3 UR8, UR7, 0x2, URZ ;  /* 0x0000000207087890 */ /* 0x000fe4000fffe03f */
[----:B------:R-:W-:Y:S01]  /*13f0*/  UIADD3 UR10, UR6, 0x2, URZ ;  /* 0x00000002060a7890 */ /* 0x000fe2000fffe03f */
[----:B------:R-:W-:Y:S01]  /*1400*/  UMOV UR9, 0x40000040 ;  /* 0x4000004000097882 */ /* 0x000fe20000000000 */
[----:B------:R-:W-:Y:S01]  /*1410*/  UMOV UR11, 0x40000040 ;  /* 0x40000040000b7882 */ /* 0x000fe20000000000 */
[----:B------:R-:W-:Y:S02]  /*1420*/  WARPGROUP.DEPBAR.LE gsb0, 0x0 ;  /* 0x00008000000079c5 */ /* 0x000fe40000010000 */
[----:B------:R-:W-:-:S06]  /*1430*/  WARPGROUP.ARRIVE ;  /* 0x00000000000079c5 */ /* 0x000fcc0000000000 */
[----:B------:R-:W-:Y:S01]  /*1440*/  HGMMA.64x64x16.F32.BF16 R56, gdesc[UR8], R56, gsb0 ;  /* 0x00e00000083879f0 */ /* 0x000fe20008001838 */
[----:B------:R-:W-:Y:S01]  /*1450*/  UMOV UR8, UR12 ;  /* 0x0000000c00087c82 */ /* 0x000fe20008000000 */
[----:B------:R-:W-:Y:S01]  /*1460*/  UMOV UR9, 0x40000040 ;  /* 0x4000004000097882 */ /* 0x000fe20000000000 */
[----:B------:R-:W-:Y:S01]  /*1470*/  UIADD3 UR12, UR7, 0x404, URZ ;  /* 0x00000404070c7890 */ /* 0x000fe2000fffe03f */
[----:B------:R-:W-:Y:S02]  /*1480*/  WARPGROUP.DEPBAR.LE gsb0, 0x0 ;  /* 0x00008000000079c5 */ /* 0x000fe40000010000 */
[----:B------:R-:W-:-:S06]  /*1490*/  WARPGROUP.ARRIVE ;  /* 0x00000000000079c5 */ /* 0x000fcc0000000000 */
[----:B------:R-:W-:Y:S01]  /*14a0*/  HGMMA.64x64x16.F32.BF16 R24, gdesc[UR8], R24, gsb0 ;  /* 0x00e00000081879f0 */ /* 0x000fe20008001818 */
        /* <DEDUP_REMOVED lines=9> */
[----:B------:R-:W-:Y:S02]  /*1540*/  WARPGROUP.DEPBAR.LE gsb0, 0x0 ;  /* 0x00008000000079c5 */ /* 0x000fe40000010000 */
[----:B------:R-:W-:-:S06]  /*1550*/  WARPGROUP.ARRIVE ;  /* 0x00000000000079c5 */ /* 0x000fcc0000000000 */
[----:B------:R-:W-:Y:S01]  /*1560*/  HGMMA.64x64x16.F32.BF16 R24, gdesc[UR8], R24, gsb0 ;  /* 0x00e00000081879f0 */ /* 0x000fe20008001818 */
[----:B------:R-:W-:Y:S02]  /*1570*/  UIADD3 UR8, UR7, 0x6, URZ ;  /* 0x0000000607087890 */ /* 0x000fe4000fffe03f */
[----:B------:R-:W-:Y:S01]  /*1580*/  UIADD3 UR10, UR6, 0x6, URZ ;  /* 0x00000006060a7890 */ /* 0x000fe2000fffe03f */
[----:B------:R-:W-:Y:S01]  /*1590*/  UMOV UR9, 0x40000040 ;  /* 0x4000004000097882 */ /* 0x000fe20000000000 */
[----:B------:R-:W-:Y:S01]  /*15a0*/  UMOV UR11, 0x40000040 ;  /* 0x40000040000b7882 */ /* 0x000fe20000000000 */
[----:B------:R-:W-:Y:S01]  /*15b0*/  UIADD3 UR7, UR7, 0x406, URZ ;  /* 0x0000040607077890 */ /* 0x000fe2000fffe03f */
[----:B------:R-:W-:Y:S02]  /*15c0*/  WARPGROUP.DEPBAR.LE gsb0, 0x0 ;  /* 0x00008000000079c5 */ /* 0x000fe40000010000 */
[----:B------:R-:W-:-:S06]  /*15d0*/  WARPGROUP.ARRIVE ;  /* 0x00000000000079c5 */ /* 0x000fcc0000000000 */
[----:B------:R-:W-:Y:S01]  /*15e0*/  HGMMA.64x64x16.F32.BF16 R56, gdesc[UR8], R56, gsb0 ;  /* 0x00e00000083879f0 */ /* 0x000fe20008001838 */
[----:B------:R-:W-:Y:S01]  /*15f0*/  UMOV UR8, UR7 ;  /* 0x0000000700087c82 */ /* 0x000fe20008000000 */
[----:B------:R-:W-:Y:S01]  /*1600*/  UMOV UR9, 0x40000040 ;  /* 0x4000004000097882 */ /* 0x000fe20000000000 */
[----:B------:R-:W-:Y:S02]  /*1610*/  WARPGROUP.DEPBAR.LE gsb0, 0x0 ;  /* 0x00008000000079c5 */ /* 0x000fe40000010000 */
[----:B------:R-:W-:-:S06]  /*1620*/  WARPGROUP.ARRIVE ;  /* 0x00000000000079c5 */ /* 0x000fcc0000000000 */
[----:B------:R-:W-:Y:S03]  /*1630*/  HGMMA.64x64x16.F32.BF16 R24, gdesc[UR8], R24, gsb0 ;  /* 0x00e00000081879f0 */ /* 0x000fe60008001818 */
[----:B------:R-:W-:Y:S02]  /*1640*/  WARPGROUP.DEPBAR.LE gsb0, 0x0 ;  /* 0x00008000000079c5 */ /* 0x000fe40000010000 */
[----:B------:R-:W-:Y:S05]  /*1650*/  @!P1 BRA `(.L_x_18) ;  /* 0x0000000400789947 */ /* 0x000fea0003800000 */
[----:B------:R-:W-:-:S04]  /*1660*/  UIADD3 UR6, UR39, 0x1, URZ ;  /* 0x0000000127067890 */ /* 0x000fc8000fffe03f */
[----:B------:R-:W-:-:S04]  /*1670*/  UISETP.NE.AND UP0, UPT, UR6, 0x5, UPT ;  /* 0x000000050600788c */ /* 0x000fc8000bf05270 */
[----:B------:R-:W-:Y:S02]  /*1680*/  USEL UR7, URZ, 0x1, UP0 ;  /* 0x000000013f077887 */ /* 0x000fe40008000000 */
[----:B------:R-:W-:Y:S02]  /*1690*/  USEL UR6, UR6, URZ, UP0 ;  /* 0x0000003f06067287 */ /* 0x000fe40008000000 */
[----:B------:R-:W-:-:S06]  /*16a0*/  ULOP3.LUT UR7, UR38, UR7, URZ, 0x3c, !UPT ;  /* 0x0000000726077292 */ /* 0x000fcc000f8e3c3f */
[----:B01----:R-:W-:Y:S01]  /*16b0*/  IMAD.U32 R5, RZ, RZ, UR7 ;  /* 0x00000007ff057e24 */ /* 0x003fe2000f8e00ff */
[----:B------:R-:W-:-:S06]  /*16c0*/  UMOV UR7, UR39 ;  /* 0x0000002700077c82 */ /* 0x000fcc0008000000 */
.L_x_25:
[----:B01----:R-:W-:Y:S05]  /*16d0*/  @!P0 BRA `(.L_x_19) ;  /* 0x0000000000048947 */ /* 0x003fea0003800000 */
[----:B------:R-:W-:Y:S01]  /*16e0*/  BPT.TRAP 0x1 ;  /* 0x000000040000795c */ /* 0x000fe20000300000 */
.L_x_19:
[----:B------:R-:W0:Y:S01]  /*16f0*/  S2UR UR9, SR_CgaCtaId ;  /* 0x00000000000979c3 */ /* 0x000e220000008800 */
[----:B------:R-:W-:Y:S01]  /*1700*/  UMOV UR8, 0x400 ;  /* 0x0000040000087882 */ /* 0x000fe20000000000 */
[----:B------:R-:W-:Y:S01]  /*1710*/  SHF.L.U32 R3, R5, 0x1f, RZ ;  /* 0x0000001f05037819 */ /* 0x000fe200000006ff */
[----:B0-----:R-:W-:-:S04]  /*1720*/  ULEA UR15, UR9, UR8, 0x18 ;  /* 0x00000008090f7291 */ /* 0x001fc8000f8ec03f */
[----:B------:R-:W-:-:S09]  /*1730*/  ULEA UR8, UR6, UR15, 0x3 ;  /* 0x0000000f06087291 */ /* 0x000fd2000f8e183f */
[----:B------:R0:W1:Y:S01]  /*1740*/  SYNCS.PHASECHK.TRANS64.TRYWAIT P1, [UR8], R3 ;  /* 0x00000003ff0075a7 */ /* 0x0000620008020148 */
[----:B------:R-:W-:Y:S05]  /*1750*/  @!P0 BRA `(.L_x_20) ;  /* 0x0000000000048947 */ /* 0x000fea0003800000 */
[----:B------:R-:W-:Y:S01]  /*1760*/  BPT.TRAP 0x1 ;  /* 0x000000040000795c */ /* 0x000fe20000300000 */
.L_x_20:
[----:B-1----:R-:W-:Y:S05]  /*1770*/  @P1 BRA `(.L_x_21) ;  /* 0x0000000000081947 */ /* 0x002fea0003800000 */
[----:B------:R-:W1:Y:S02]  /*1780*/  SYNCS.PHASECHK.TRANS64.TRYWAIT P1, [UR8], R3 ;  /* 0x00000003ff0075a7 */ /* 0x000e640008020148 */
[----:B-1----:R-:W-:Y:S05]  /*1790*/  @!P1 BRA `(.L_x_22) ;  /* 0x0000007400109947 */ /* 0x002fea0003800000 */
.L_x_21:
[----:B------:R-:W-:Y:S01]  /*17a0*/  ULEA UR12, UR6, UR5, 0x9 ;  /* 0x00000005060c7291 */ /* 0x000fe2000f8e483f */
[----:B------:R-:W-:Y:S01]  /*17b0*/  WARPGROUP.ARRIVE ;  /* 0x00000000000079c5 */ /* 0x000fe20000000000 */
[----:B------:R-:W-:Y:S01]  /*17c0*/  ULEA UR13, UR6, UR4, 0xb ;  /* 0x00000004060d7291 */ /* 0x000fe2000f8e583f */
[----:B------:R-:W-:Y:S01]  /*17d0*/  UMOV UR11, 0x40000040 ;  /* 0x40000040000b7882 */ /* 0x000fe20000000000 */
[----:B------:R-:W-:Y:S02]  /*17e0*/  UMOV UR9, 0x40000040 ;  /* 0x4000004000097882 */ /* 0x000fe40000000000 */
[----:B------:R-:W-:Y:S01]  /*17f0*/  UIADD3 UR14, UR13, 0x400, URZ ;  /* 0x000004000d0e7890 */ /* 0x000fe2000fffe03f */
[----:B------:R-:W-:Y:S02]  /*1800*/  UMOV UR10, UR12 ;  /* 0x0000000c000a7c82 */ /* 0x000fe40008000000 */
[----:B------:R-:W-:Y:S02]  /*1810*/  UMOV UR8, UR13 ;  /* 0x0000000d00087c82 */ /* 0x000fe40008000000 */
[----:B------:R-:W-:Y:S01]  /*1820*/  HGMMA.64x64x16.F32.BF16 R56, gdesc[UR8], R56, gsb0 ;  /* 0x00e00000083879f0 */ /* 0x000fe20008001838 */
[----:B------:R-:W-:Y:S01]  /*1830*/  UMOV UR9, 0x40000040 ;  /* 0x4000004000097882 */ /* 0x000fe20000000000 */
[----:B------:R-:W-:Y:S01]  /*1840*/  UMOV UR8, UR14 ;  /* 0x0000000e00087c82 */ /* 0x000fe20008000000 */
[----:B------:R-:W-:Y:S01]  /*1850*/  UIADD3 UR14, UR13, 0x402, URZ ;  /* 0x000004020d0e7890 */ /* 0x000fe2000fffe03f */
[----:B------:R-:W-:-:S02]  /*1860*/  WARPGROUP.DEPBAR.LE gsb0, 0x0 ;  /* 0x00008000000079c5 */ /* 0x000fc40000010000 */
        /* <DEDUP_REMOVED lines=42> */
[----:B------:R-:W-:Y:S01]  /*1b10*/  BPT.TRAP 0x1 ;  /* 0x000000040000795c */ /* 0x000fe20000300000 */
.L_x_23:
[----:B------:R-:W-:Y:S01]  /*1b20*/  ULEA UR8, UR7, UR15, 0x3 ;  /* 0x0000000f07087291 */ /* 0x000fe2000f8e183f */
[----:B------:R-:W-:-:S03]  /*1b30*/  ISETP.GT.U32.AND P1, PT, R19, 0x1, PT ;  /* 0x000000011300780c */ /* 0x000fc60003f24070 */
[----:B------:R-:W-:-:S04]  /*1b40*/  UIADD3 UR8, UR8, 0x28, URZ ;  /* 0x0000002808087890 */ /* 0x000fc8000fffe03f */
[----:B------:R-:W-:-:S09]  /*1b50*/  UPRMT UR8, URZ, 0x654, UR8 ;  /* 0x000006543f087896 */ /* 0x000fd20008000008 */
[----:B------:R-:W-:Y:S01]  /*1b60*/  SYNCS.ARRIVE.TRANS64.RED.A1T0 RZ, [UR8], RZ ;  /* 0x000000ffffff79a7 */ /* 0x000fe20008100408 */
[----:B------:R-:W-:Y:S05]  /*1b70*/  @P1 BRA `(.L_x_24) ;  /* 0x0000000000041947 */ /* 0x000fea0003800000 */
[----:B------:R-:W-:Y:S01]  /*1b80*/  BPT.TRAP 0x1 ;  /* 0x000000040000795c */ /* 0x000fe20000300000 */
.L_x_24:
[----:B------:R-:W-:Y:S01]  /*1b90*/  UIADD3 UR6, UR6, 0x1, URZ ;  /* 0x0000000106067890 */ /* 0x000fe2000fffe03f */
[C---:B------:R-:W-:Y:S01]  /*1ba0*/  ISETP.GT.AND P1, PT, R0.reuse, 0x1, PT ;  /* 0x000000010000780c */ /* 0x040fe20003f24270 */
[----:B------:R-:W-:Y:S01]  /*1bb0*/  UIADD3 UR7, UR7, 0x1, URZ ;  /* 0x0000000107077890 */ /* 0x000fe2000fffe03f */
[----:B------:R-:W-:Y:S01]  /*1bc0*/  VIADD R0, R0, 0xffffffff ;  /* 0xffffffff00007836 */ /* 0x000fe20000000000 */
[----:B------:R-:W-:Y:S02]  /*1bd0*/  UISETP.NE.AND UP0, UPT, UR6, 0x5, UPT ;  /* 0x000000050600788c */ /* 0x000fe4000bf05270 */
[----:B------:R-:W-:Y:S02]  /*1be0*/  UISETP.NE.AND UP1, UPT, UR7, 0x5, UPT ;  /* 0x000000050700788c */ /* 0x000fe4000bf25270 */
[----:B------:R-:W-:Y:S02]  /*1bf0*/  USEL UR8, URZ, 0x1, UP0 ;  /* 0x000000013f087887 */ /* 0x000fe40008000000 */
[----:B------:R-:W-:-:S02]  /*1c00*/  USEL UR6, UR6, URZ, UP0 ;  /* 0x0000003f06067287 */ /* 0x000fc40008000000 */
[----:B------:R-:W-:Y:S02]  /*1c10*/  USEL UR7, UR7, URZ, UP1 ;  /* 0x0000003f07077287 */ /* 0x000fe40008800000 */
[----:B------:R-:W-:Y:S01]  /*1c20*/  LOP3.LUT R5, R5, UR8, RZ, 0x3c, !PT ;  /* 0x0000000805057c12 */ /* 0x000fe2000f8e3cff */
[----:B------:R-:W-:Y:S09]  /*1c30*/  @P1 BRA `(.L_x_25) ;  /* 0xfffffff800a41947 */ /* 0x000ff2000383ffff */
.L_x_18:
[----:B------:R-:W2:Y:S02]  /*1c40*/  LDC R0, c[0x0][0x28c] ;  /* 0x0000a300ff007b82 */ /* 0x000ea40000000800 */
[----:B--2---:R-:W-:-:S13]  /*1c50*/  ISETP.GE.AND P1, PT, R0, 0x1, PT ;  /* 0x000000010000780c */ /* 0x004fda0003f26270 */
[----:B------:R-:W-:Y:S05]  /*1c60*/  @!P1 BRA `(.L_x_26) ;  /* 0x0000000000489947 */ /* 0x000fea0003800000 */
[----:B------:R-:W-:Y:S05]  /*1c70*/  @!P0 BRA `(.L_x_27) ;  /* 0x0000000000048947 */ /* 0x000fea0003800000 */
[----:B------:R-:W-:Y:S01]  /*1c80*/  BPT.TRAP 0x1 ;  /* 0x000000040000795c */ /* 0x000fe20000300000 */
.L_x_27:
[----:B------:R-:W2:Y:S01]  /*1c90*/  S2UR UR7, SR_CgaCtaId ;  /* 0x00000000000779c3 */ /* 0x000ea20000008800 */
[----:B------:R-:W-:Y:S01]  /*1ca0*/  UISETP.LT.AND UP0, UPT, UR40, 0x1, UPT ;  /* 0x000000012800788c */ /* 0x000fe2000bf01270 */
[----:B------:R-:W-:-:S03]  /*1cb0*/  ISETP.GT.U32.AND P0, PT, R19, 0x1, PT ;  /* 0x000000011300780c */ /* 0x000fc60003f04070 */
[----:B------:R-:W-:-:S04]  /*1cc0*/  USEL UR6, UR40, 0x1, UP0 ;  /* 0x0000000128067887 */ /* 0x000fc80008000000 */
[----:B------:R-:W-:-:S04]  /*1cd0*/  UIADD3 UR6, UR39, UR40, -UR6 ;  /* 0x0000002827067290 */ /* 0x000fc8000fffe806 */
[----:B------:R-:W-:-:S04]  /*1ce0*/  UIMAD.WIDE.U32 UR4, UR6, -0x33333333, URZ ;  /* 0xcccccccd060478a5 */ /* 0x000fc8000f8e003f */
[----:B------:R-:W-:-:S03]  /*1cf0*/  USHF.R.U32.HI UR4, URZ, 0x2, UR5 ;  /* 0x000000023f047899 */ /* 0x000fc60008011605 */
[----:B------:R-:W-:Y:S01]  /*1d00*/  UMOV UR5, 0x400 ;  /* 0x0000040000057882 */ /* 0x000fe20000000000 */
[----:B------:R-:W-:Y:S02]  /*1d10*/  UIMAD UR6, UR4, -0x5, UR6 ;  /* 0xfffffffb040678a4 */ /* 0x000fe4000f8e0206 */
[----:B--2---:R-:W-:-:S04]  /*1d20*/  ULEA UR5, UR7, UR5, 0x18 ;  /* 0x0000000507057291 */ /* 0x004fc8000f8ec03f */
[----:B------:R-:W-:-:S04]  /*1d30*/  ULEA UR6, UR6, UR5, 0x3 ;  /* 0x0000000506067291 */ /* 0x000fc8000f8e183f */
[----:B------:R-:W-:-:S04]  /*1d40*/  UIADD3 UR6, UR6, 0x28, URZ ;  /* 0x0000002806067890 */ /* 0x000fc8000fffe03f */
[----:B------:R-:W-:-:S09]  /*1d50*/  UPRMT UR6, URZ, 0x654, UR6 ;  /* 0x000006543f067896 */ /* 0x000fd20008000006 */
[----:B------:R-:W-:Y:S01]  /*1d60*/  SYNCS.ARRIVE.TRANS64.RED.A1T0 RZ, [UR6], RZ ;  /* 0x000000ffffff79a7 */ /* 0x000fe20008100406 */
[----:B------:R-:W-:Y:S05]  /*1d70*/  @P0 BRA `(.L_x_26) ;  /* 0x0000000000040947 */ /* 0x000fea0003800000 */
[----:B------:R-:W-:Y:S01]  /*1d80*/  BPT.TRAP 0x1 ;  /* 0x000000040000795c */ /* 0x000fe20000300000 */
.L_x_26:
[----:B------:R-:W2:Y:S01]  /*1d90*/  LDC R6, c[0x0][0x288] ;  /* 0x0000a200ff067b82 */ /* 0x000ea20000000800 */
[----:B01----:R-:W-:Y:S01]  /*1da0*/  LOP3.LUT R5, R18, 0x3, RZ, 0xc0, !PT ;  /* 0x0000000312057812 */ /* 0x003fe200078ec0ff */
[----:B------:R-:W-:Y:S01]  /*1db0*/  IMAD.SHL.U32 R11, R90, 0x40, RZ ;  /* 0x000000405a0b7824 */ /* 0x000fe200078e00ff */
[----:B------:R-:W-:Y:S01]  /*1dc0*/  SHF.R.U32.HI R3, RZ, 0x2, R18 ;  /* 0x00000002ff037819 */ /* 0x000fe20000011612 */
[----:B------:R-:W-:Y:S01]  /*1dd0*/  UIADD3 UR39, UR40, UR39, URZ ;  /* 0x0000002728277290 */ /* 0x000fe2000fffe03f */
[----:B------:R-:W-:Y:S01]  /*1de0*/  LOP3.LUT R4, R18, 0x60, RZ, 0xc0, !PT ;  /* 0x0000006012047812 */ /* 0x000fe200078ec0ff */
[----:B------:R-:W-:Y:S01]  /*1df0*/  ULDC UR7, c[0x0][0x284] ;  /* 0x0000a10000077ab9 */ /* 0x000fe20000000800 */
[----:B------:R-:W-:Y:S01]  /*1e00*/  LOP3.LUT R0, R22, 0x1, RZ, 0xc0, !PT ;  /* 0x0000000116007812 */ /* 0x000fe200078ec0ff */
[----:B------:R-:W-:Y:S01]  /*1e10*/  UISETP.GT.U32.AND UP0, UPT, UR39, 0x4, UPT ;  /* 0x000000042700788c */ /* 0x000fe2000bf04070 */
[----:B------:R-:W-:Y:S01]  /*1e20*/  LOP3.LUT R3, R3, 0x7, RZ, 0xc0, !PT ;  /* 0x0000000703037812 */ /* 0x000fe200078ec0ff */
[----:B------:R-:W-:Y:S01]  /*1e30*/  UISETP.GE.U32.AND UP1, UPT, UR40, 0x5, UPT ;  /* 0x000000052800788c */ /* 0x000fe2000bf26070 */
[----:B------:R-:W-:Y:S01]  /*1e40*/  SHF.R.U32.HI R4, RZ, 0x1, R4 ;  /* 0x00000001ff047819 */ /* 0x000fe20000011604 */
[----:B------:R-:W-:Y:S01]  /*1e50*/  IMAD.SHL.U32 R8, R0, 0x40, RZ ;  /* 0x0000004000087824 */ /* 0x000fe200078e00ff */
[----:B------:R-:W-:Y:S01]  /*1e60*/  UISETP.LT.U32.AND UP0, UPT, UR40, 0x5, UP0 ;  /* 0x000000052800788c */ /* 0x000fe20008701070 */
[----:B------:R-:W-:Y:S01]  /*1e70*/  SHF.R.S32.HI R21, RZ, 0x1f, R23 ;  /* 0x0000001fff157819 */ /* 0x000fe20000011417 */
[----:B------:R-:W-:Y:S01]  /*1e80*/  ULDC.64 UR8, c[0x0][0x5d0] ;  /* 0x0001740000087ab9 */ /* 0x000fe20000000a00 */
[--C-:B------:R-:W-:Y:S01]  /*1e90*/  IADD3 R7, RZ, -R4, -R3.reuse ;  /* 0x80000004ff077210 */ /* 0x100fe20007ffe803 */
[----:B------:R-:W-:Y:S01]  /*1ea0*/  UIMAD.WIDE.U32 UR4, UR39, -0x33333333, URZ ;  /* 0xcccccccd270478a5 */ /* 0x000fe2000f8e003f */
[----:B------:R-:W-:Y:S01]  /*1eb0*/  LOP3.LUT R3, R8, 0x40, R3, 0xe2, !PT ;  /* 0x0000004008037812 */ /* 0x000fe200078ee203 */
[----:B------:R-:W-:Y:S01]  /*1ec0*/  USEL UR6, URZ, 0x1, !UP0 ;  /* 0x000000013f067887 */ /* 0x000fe2000c000000 */
[----:B------:R-:W-:Y:S01]  /*1ed0*/  IMAD R8, R21, UR8, RZ ;  /* 0x0000000815087c24 */ /* 0x000fe2000f8e02ff */
[----:B------:R-:W-:Y:S01]  /*1ee0*/  USHF.R.U32.HI UR4, URZ, 0x2, UR5 ;  /* 0x000000023f047899 */ /* 0x000fe20008011605 */
[----:B------:R-:W-:Y:S01]  /*1ef0*/  IMAD R0, R0, -0x40, R7 ;  /* 0xffffffc000007824 */ /* 0x000fe200078e0207 */
[----:B------:R-:W-:Y:S01]  /*1f00*/  ULOP3.LUT UR38, UR38, UR6, URZ, 0x3c, !UPT ;  /* 0x0000000626267292 */ /* 0x000fe2000f8e3c3f */
[----:B--2---:R-:W-:Y:S01]  /*1f10*/  IMAD R10, R5, -0x2, R6 ;  /* 0xfffffffe050a7824 */ /* 0x004fe200078e0206 */
[----:B------:R-:W-:Y:S01]  /*1f20*/  ISETP.GE.AND P0, PT, R11, R6, PT ;  /* 0x000000060b00720c */ /* 0x000fe20003f06270 */
[----:B------:R-:W-:Y:S01]  /*1f30*/  IMAD.SHL.U32 R5, R94, 0x100, RZ ;  /* 0x000001005e057824 */ /* 0x000fe200078e00ff */
[----:B------:R-:W-:Y:S01]  /*1f40*/  SHF.L.U32 R6, R18, 0x1, RZ ;  /* 0x0000000112067819 */ /* 0x000fe200000006ff */
[----:B------:R-:W-:Y:S01]  /*1f50*/  IMAD.WIDE R94, R94, 0x100, RZ ;  /* 0x000001005e5e7825 */ /* 0x000fe200078e02ff */
[----:B------:R-:W-:-:S02]  /*1f60*/  UIMAD UR39, UR4, -0x5, UR39 ;  /* 0xfffffffb042778a4 */ /* 0x000fc4000f8e0227 */
[----:B------:R-:W-:Y:S01]  /*1f70*/  ISETP.GE.OR P0, PT, R5, UR7, P0 ;  /* 0x0000000705007c0c */ /* 0x000fe20008706670 */
[----:B------:R-:W-:Y:S01]  /*1f80*/  IMAD R13, R23, UR9, R8 ;  /* 0x00000009170d7c24 */ /* 0x000fe2000f8e0208 */
[----:B------:R-:W-:Y:S01]  /*1f90*/  LOP3.LUT R6, R11, 0x6, R6, 0xf8, !PT ;  /* 0x000000060b067812 */ /* 0x000fe200078ef806 */
[----:B------:R-:W-:Y:S01]  /*1fa0*/  @UP1 ULOP3.LUT UR38, UR38, 0x1, UR4, 0x78, !UPT ;  /* 0x0000000126261892 */ /* 0x000fe2000f8e7804 */
[----:B------:R-:W-:Y:S01]  /*1fb0*/  LOP3.LUT R113, R94, R3, R4, 0xfe, !PT ;  /* 0x000000035e717212 */ /* 0x000fe200078efe04 */
[----:B------:R-:W-:Y:S01]  /*1fc0*/  IMAD.IADD R4, R10, 0x1, -R11 ;  /* 0x000000010a047824 */ /* 0x000fe200078e0a0b */
[----:B------:R-:W-:Y:S02]  /*1fd0*/  SHF.R.S32.HI R7, RZ, 0x1f, R6 ;  /* 0x0000001fff077819 */ /* 0x000fe40000011406 */
[----:B------:R-:W-:Y:S01]  /*1fe0*/  IADD3 R3, -R5, UR7, R0 ;  /* 0x0000000705037c10 */ /* 0x000fe2000fffe100 */
[----:B------:R-:W-:Y:S02]  /*1ff0*/  IMAD.MOV.U32 R0, RZ, RZ, -0x1 ;  /* 0xffffffffff007424 */ /* 0x000fe400078e00ff */
[----:B------:R-:W-:-:S04]  /*2000*/  IMAD.WIDE.U32 R8, R23, UR8, R6 ;  /* 0x0000000817087c25 */ /* 0x000fc8000f8e0006 */
[----:B------:R-:W-:Y:S01]  /*2010*/  IMAD.IADD R9, R9, 0x1, R13 ;  /* 0x0000000109097824 */ /* 0x000fe200078e020d */
[----:B------:R-:W-:Y:S06]  /*2020*/  @P0 BRA `(.L_x_28) ;  /* 0x0000004c007c0947 */ /* 0x000fec0003800000 */
[----:B------:R-:W0:Y:S01]  /*2030*/  LDC.64 R12, c[0x0][0x5c8] ;  /* 0x00017200ff0c7b82 */ /* 0x000e220000000a00 */
[----:B-----5:R-:W-:Y:S01]  /*2040*/  FSETP.NEU.AND P1, PT, R89, RZ, PT ;  /* 0x000000ff5900720b */ /* 0x020fe20003f2d000 */
[----:B------:R-:W-:Y:S01]  /*2050*/  BSSY B0, `(.L_x_28) ;  /* 0x00004dc000007945 */ /* 0x000fe20003800000 */
[----:B------:R-:W-:-:S04]  /*2060*/  ISETP.GT.AND P6, PT, R4, RZ, PT ;  /* 0x000000ff0400720c */ /* 0x000fc80003fc4270 */
[----:B------:R-:W-:Y:S01]  /*2070*/  ISETP.GT.AND P0, PT, R3, RZ, P6 ;  /* 0x000000ff0300720c */ /* 0x000fe20003704270 */
[-C--:B0-----:R-:W-:Y:S02]  /*2080*/  IMAD R10, R95, R12.reuse, RZ ;  /* 0x0000000c5f0a7224 */ /* 0x081fe400078e02ff */
[----:B------:R-:W-:-:S04]  /*2090*/  IMAD.WIDE.U32 R104, R113, R12, R8 ;  /* 0x0000000c71687225 */ /* 0x000fc800078e0008 */
[----:B------:R-:W-:-:S04]  /*20a0*/  IMAD R5, R113, R13, R10 ;  /* 0x0000000d71057224 */ /* 0x000fc800078e020a */
[----:B------:R-:W-:Y:S01]  /*20b0*/  IMAD.IADD R93, R105, 0x1, R5 ;  /* 0x00000001695d7824 */ /* 0x000fe200078e0205 */
[----:B------:R-:W-:Y:S06]  /*20c0*/  @!P1 BRA `(.L_x_29) ;  /* 0x0000003400789947 */ /* 0x000fec0003800000 */
[----:B------:R-:W0:Y:S01]  /*20d0*/  LDC.64 R14, c[0x0][0x5b8] ;  /* 0x00016e00ff0e7b82 */ /* 0x000e220000000a00 */
[----:B------:R-:W-:-:S07]  /*20e0*/  ULDC.64 UR4, c[0x0][0x5c0] ;  /* 0x0001700000047ab9 */ /* 0x000fce0000000a00 */
[----:B------:R-:W1:Y:S08]  /*20f0*/  LDC.64 R96, c[0x0][0x5b0] ;  /* 0x00016c00ff607b82 */ /* 0x000e700000000a00 */
[----:B------:R-:W2:Y:S01]  /*2100*/  LDC.64 R10, c[0x0][0x5a8] ;  /* 0x00016a00ff0a7b82 */ /* 0x000ea20000000a00 */
[-C--:B0-----:R-:W-:Y:S02]  /*2110*/  IMAD R8, R21, R14.reuse, RZ ;  /* 0x0000000e15087224 */ /* 0x081fe400078e02ff */
[----:B------:R-:W-:-:S04]  /*2120*/  IMAD.WIDE.U32 R20, R23, R14, R6 ;  /* 0x0000000e17147225 */ /* 0x000fc800078e0006 */
[----:B------:R-:W-:Y:S02]  /*2130*/  IMAD R103, R23, R15, R8 ;  /* 0x0000000f17677224 */ /* 0x000fe400078e0208 */
[-C--:B-1----:R-:W-:Y:S02]  /*2140*/  IMAD R8, R95, R96.reuse, RZ ;  /* 0x000000605f087224 */ /* 0x082fe400078e02ff */
[----:B------:R-:W-:Y:S02]  /*2150*/  IMAD.IADD R91, R21, 0x1, R103 ;  /* 0x00000001155b7824 */ /* 0x000fe400078e0267 */
[----:B------:R-:W-:Y:S02]  /*2160*/  IMAD.MOV.U32 R90, RZ, RZ, R20 ;  /* 0x000000ffff5a7224 */ /* 0x000fe400078e0014 */
[C---:B------:R-:W-:Y:S02]  /*2170*/  IMAD R109, R113.reuse, R97, R8 ;  /* 0x00000061716d7224 */ /* 0x040fe400078e0208 */
[----:B------:R-:W-:-:S04]  /*2180*/  IMAD.WIDE.U32 R8, R113, R96, R90 ;  /* 0x0000006071087225 */ /* 0x000fc800078e005a */
[----:B------:R-:W-:Y:S01]  /*2190*/  IMAD.IADD R5, R9, 0x1, R109 ;  /* 0x0000000109057824 */ /* 0x000fe200078e026d */
[----:B--2---:R-:W-:-:S04]  /*21a0*/  LEA R98, P1, R8, R10, 0x1 ;  /* 0x0000000a08627211 */ /* 0x004fc800078208ff */
[----:B------:R-:W-:-:S05]  /*21b0*/  LEA.HI.X R99, R8, R11, R5, 0x1, P1 ;  /* 0x0000000b08637211 */ /* 0x000fca00008f0c05 */
[----:B------:R-:W2:Y:S01]  /*21c0*/  @P0 LDG.E.LTC128B.U16 R5, desc[UR36][R98.64] ;  /* 0x0000002462050981 */ /* 0x000ea2000c1e1520 */
[----:B------:R-:W-:Y:S01]  /*21d0*/  ISETP.GT.AND P4, PT, R4, 0x1, PT ;  /* 0x000000010400780c */ /* 0x000fe20003f84270 */
[----:B------:R-:W-:Y:S01]  /*21e0*/  IMAD.WIDE.U32 R8, R113, R96, R6 ;  /* 0x0000006071087225 */ /* 0x000fe200078e0006 */
[----:B------:R-:W-:Y:S02]  /*21f0*/  BSSY B1, `(.L_x_30) ;  /* 0x0000013000017945 */ /* 0x000fe40003800000 */
[----:B------:R-:W-:Y:S01]  /*2200*/  P2R R107, PR, RZ, 0x10 ;  /* 0x00000010ff6b7803 */ /* 0x000fe20000000000 */
[----:B------:R-:W-:Y:S02]  /*2210*/  IMAD.IADD R9, R109, 0x1, R9 ;  /* 0x000000016d097824 */ /* 0x000fe400078e0209 */
[----:B------:R-:W-:-:S04]  /*2220*/  IMAD.WIDE.U32 R100, R23, R14, R8 ;  /* 0x0000000e17647225 */ /* 0x000fc800078e0008 */
[----:B------:R-:W-:Y:S01]  /*2230*/  IMAD.IADD R9, R103, 0x1, R101 ;  /* 0x0000000167097824 */ /* 0x000fe200078e0265 */
[----:B------:R-:W-:Y:S02]  /*2240*/  LEA R8, P2, R100, R10, 0x1 ;  /* 0x0000000a64087211 */ /* 0x000fe400078408ff */
[----:B------:R-:W-:Y:S02]  /*2250*/  SHF.L.U64.HI R101, R96, 0x3, R97 ;  /* 0x0000000360657819 */ /* 0x000fe40000010261 */
[----:B------:R-:W-:Y:S01]  /*2260*/  LEA.HI.X R9, R100, R11, R9, 0x1, P2 ;  /* 0x0000000b64097211 */ /* 0x000fe200010f0c09 */
[----:B------:R-:W-:Y:S02]  /*2270*/  IMAD.SHL.U32 R100, R96, 0x8, RZ ;  /* 0x0000000860647824 */ /* 0x000fe400078e00ff */
[----:B--2---:R-:W-:-:S04]  /*2280*/  IMAD.U32 R92, R5, 0x10000, RZ ;  /* 0x00010000055c7824 */ /* 0x004fc800078e00ff */
[----:B------:R-:W-:Y:S01]  /*2290*/  FMUL R15, R92, R89 ;  /* 0x000000595c0f7220 */ /* 0x000fe20000400000 */
[----:B------:R-:W-:-:S03]  /*22a0*/  LEA R92, P1, R104, UR4, 0x1 ;  /* 0x00000004685c7c11 */ /* 0x000fc6000f8208ff */
[----:B------:R-:W-:Y:S01]  /*22b0*/  FFMA R15, R56, R88, R15 ;  /* 0x00000058380f7223 */ /* 0x000fe2000000000f */
[----:B------:R-:W-:Y:S02]  /*22c0*/  LEA.HI.X R93, R104, UR5, R93, 0x1, P1 ;  /* 0x00000005685d7c11 */ /* 0x000fe400088f0c5d */
[----:B------:R-:W-:Y:S02]  /*22d0*/  ISETP.GT.AND P1, PT, R3, RZ, P4 ;  /* 0x000000ff0300720c */ /* 0x000fe40002724270 */
[----:B------:R-:W-:-:S05]  /*22e0*/  F2FP.BF16.F32.PACK_AB R15, RZ, R15 ;  /* 0x0000000fff0f723e */ /* 0x000fca00000010ff */
[----:B------:R0:W-:Y:S06]  /*22f0*/  @P0 STG.E.U16 desc[UR36][R92.64], R15 ;  /* 0x0000000f5c000986 */ /* 0x0001ec000c101524 */
[----:B------:R-:W-:Y:S05]  /*2300*/  @!P1 BRA `(.L_x_31) ;  /* 0x0000000000049947 */ /* 0x000fea0003800000 */
[----:B------:R1:W5:Y:S02]  /*2310*/  LDG.E.LTC128B.U16 R5, desc[UR36][R8.64+0x2] ;  /* 0x0000022408057981 */ /* 0x000364000c1e1520 */
.L_x_31:
[----:B------:R-:W-:Y:S05]  /*2320*/  BSYNC B1 ;  /* 0x0000000000017941 */ /* 0x000fea0003800000 */
.L_x_30:
[----:B------:R-:W-:Y:S01]  /*2330*/  IMAD.WIDE.U32 R104, R113, R96, R100 ;  /* 0x0000006071687225 */ /* 0x000fe200078e0064 */
[----:B------:R-:W-:-:S03]  /*2340*/  ISETP.GT.AND P0, PT, R3, 0x8, P6 ;  /* 0x000000080300780c */ /* 0x000fc60003704270 */
[----:B-----5:R-:W-:Y:S01]  /*2350*/  IMAD.U32 R56, R5, 0x10000, RZ ;  /* 0x0001000005387824 */ /* 0x020fe200078e00ff */
[----:B0-----:R-:W-:Y:S01]  /*2360*/  IADD3 R15, P2, R20, R104, RZ ;  /* 0x00000068140f7210 */ /* 0x001fe20007f5e0ff */
[----:B------:R-:W-:Y:S02]  /*2370*/  IMAD.IADD R109, R109, 0x1, R105 ;  /* 0x000000016d6d7824 */ /* 0x000fe400078e0269 */
[----:B------:R-:W-:Y:S02]  /*2380*/  FMUL R56, R56, R89 ;  /* 0x0000005938387220 */ /* 0x000fe40000400000 */
[----:B------:R-:W-:Y:S02]  /*2390*/  IMAD.X R98, R109, 0x1, R91, P2 ;  /* 0x000000016d627824 */ /* 0x000fe400010e065b */
[----:B------:R-:W-:Y:S01]  /*23a0*/  FFMA R57, R57, R88, R56 ;  /* 0x0000005839397223 */ /* 0x000fe20000000038 */
[----:B------:R-:W-:-:S04]  /*23b0*/  LEA R56, P2, R15, R10, 0x1 ;  /* 0x0000000a0f387211 */ /* 0x000fc800078408ff */
[----:B------:R-:W-:Y:S02]  /*23c0*/  F2FP.BF16.F32.PACK_AB R99, RZ, R57 ;  /* 0x00000039ff63723e */ /* 0x000fe400000010ff */
[----:B------:R-:W-:Y:S02]  /*23d0*/  LEA.HI.X R57, R15, R11, R98, 0x1, P2 ;  /* 0x0000000b0f397211 */ /* 0x000fe400010f0c62 */
[----:B------:R-:W-:Y:S01]  /*23e0*/  PRMT R15, R5, 0x7610, R15 ;  /* 0x00007610050f7816 */ /* 0x000fe2000000000f */
[----:B------:R0:W-:Y:S05]  /*23f0*/  @P1 STG.E.U16 desc[UR36][R92.64+0x2], R99 ;  /* 0x000002635c001986 */ /* 0x0001ea000c101524 */
[----:B------:R2:W3:Y:S01]  /*2400*/  @P0 LDG.E.LTC128B.U16 R15, desc[UR36][R56.64] ;  /* 0x00000024380f0981 */ /* 0x0004e2000c1e1520 */
[----:B------:R-:W-:Y:S01]  /*2410*/  IADD3 R104, P1, R6, R104, RZ ;  /* 0x0000006806687210 */ /* 0x000fe20007f3e0ff */
[----:B------:R-:W-:Y:S01]  /*2420*/  BSSY B1, `(.L_x_32) ;  /* 0x0000012000017945 */ /* 0x000fe20003800000 */
[----:B------:R-:W-:-:S03]  /*2430*/  SHF.L.U64.HI R111, R12, 0x4, R13 ;  /* 0x000000040c6f7819 */ /* 0x000fc6000001020d */
[----:B------:R-:W-:Y:S01]  /*2440*/  IMAD.X R105, R7, 0x1, R109, P1 ;  /* 0x0000000107697824 */ /* 0x000fe200008e066d */
[----:B------:R-:W-:Y:S01]  /*2450*/  ISETP.GT.AND P1, PT, R3, 0x8, P4 ;  /* 0x000000080300780c */ /* 0x000fe20002724270 */
[----:B------:R-:W-:Y:S02]  /*2460*/  IMAD.SHL.U32 R109, R12, 0x10, RZ ;  /* 0x000000100c6d7824 */ /* 0x000fe400078e00ff */
[----:B------:R-:W-:-:S03]  /*2470*/  IMAD.WIDE.U32 R104, R23, R14, R104 ;  /* 0x0000000e17687225 */ /* 0x000fc600078e0068 */
[----:B--2---:R-:W-:Y:S01]  /*2480*/  LEA R56, P3, R104, R10, 0x1 ;  /* 0x0000000a68387211 */ /* 0x004fe200078608ff */
[----:B---3--:R-:W-:-:S04]  /*2490*/  IMAD.U32 R98, R15, 0x10000, RZ ;  /* 0x000100000f627824 */ /* 0x008fc800078e00ff */
[----:B------:R-:W-:Y:S01]  /*24a0*/  FMUL R5, R98, R89 ;  /* 0x0000005962057220 */ /* 0x000fe20000400000 */
[----:B------:R-:W-:-:S03]  /*24b0*/  IADD3 R98, P2, R109, R92, RZ ;  /* 0x0000005c6d627210 */ /* 0x000fc60007f5e0ff */
[----:B------:R-:W-:Y:S01]  /*24c0*/  FFMA R5, R58, R88, R5 ;  /* 0x000000583a057223 */ /* 0x000fe20000000005 */
[----:B------:R-:W-:Y:S02]  /*24d0*/  IMAD.IADD R58, R103, 0x1, R105 ;  /* 0x00000001673a7824 */ /* 0x000fe400078e0269 */
[----:B0-----:R-:W-:Y:S02]  /*24e0*/  IMAD.X R99, R111, 0x1, R93, P2 ;  /* 0x000000016f637824 */ /* 0x001fe400010e065d */
[----:B------:R-:W-:Y:S02]  /*24f0*/  F2FP.BF16.F32.PACK_AB R5, RZ, R5 ;  /* 0x00000005ff05723e */ /* 0x000fe400000010ff */
[----:B------:R-:W-:-:S03]  /*2500*/  LEA.HI.X R57, R104, R11, R58, 0x1, P3 ;  /* 0x0000000b68397211 */ /* 0x000fc600018f0c3a */
[----:B------:R0:W-:Y:S01]  /*2510*/  @P0 STG.E.U16 desc[UR36][R98.64], R5 ;  /* 0x0000000562000986 */ /* 0x0001e2000c101524 */
[----:B------:R-:W-:Y:S05]  /*2520*/  @!P1 BRA `(.L_x_33) ;  /* 0x0000000000049947 */ /* 0x000fea0003800000 */
[----:B------:R2:W5:Y:S02]  /*2530*/  LDG.E.LTC128B.U16 R15, desc[UR36][R56.64+0x2] ;  /* 0x00000224380f7981 */ /* 0x000564000c1e1520 */
.L_x_33:
[----:B------:R-:W-:Y:S05]  /*2540*/  BSYNC B1 ;  /* 0x0000000000017941 */ /* 0x000fea0003800000 */
.L_x_32:
[C---:B-----5:R-:W-:Y:S01]  /*2550*/  IMAD.U32 R58, R15.reuse, 0x10000, RZ ;  /* 0x000100000f3a7824 */ /* 0x060fe200078e00ff */
[----:B------:R-:W-:Y:S01]  /*2560*/  ISETP.GT.AND P4, PT, R4, 0x8, PT ;  /* 0x000000080400780c */ /* 0x000fe20003f84270 */
[----:B------:R-:W-:Y:S01]  /*2570*/  BSSY B1, `(.L_x_34) ;  /* 0x000000d000017945 */ /* 0x000fe20003800000 */
[----:B------:R-:W-:Y:S01]  /*2580*/  PRMT R104, R15, 0x7610, R104 ;  /* 0x000076100f687816 */ /* 0x000fe20000000068 */
[----:B------:R-:W-:Y:S01]  /*2590*/  FMUL R58, R58, R89 ;  /* 0x000000593a3a7220 */ /* 0x000fe20000400000 */
[----:B------:R-:W-:Y:S02]  /*25a0*/  ISETP.GT.AND P0, PT, R3, RZ, P4 ;  /* 0x000000ff0300720c */ /* 0x000fe40002704270 */
[----:B------:R-:W-:Y:S01]  /*25b0*/  P2R R108, PR, RZ, 0x10 ;  /* 0x00000010ff6c7803 */ /* 0x000fe20000000000 */
[----:B------:R-:W-:Y:S01]  /*25c0*/  FFMA R58, R59, R88, R58 ;  /* 0x000000583b3a7223 */ /* 0x000fe2000000003a */
[----:B------:R-:W-:-:S04]  /*25d0*/  IMAD.MOV.U32 R59, RZ, RZ, R99 ;  /* 0x000000ffff3b7224 */ /* 0x000fc800078e0063 */
[----:B------:R-:W-:-:S04]  /*25e0*/  F2FP.BF16.F32.PACK_AB R58, RZ, R58 ;  /* 0x0000003aff3a723e */ /* 0x000fc800000010ff */
[----:B0-----:R-:W-:Y:S01]  /*25f0*/  PRMT R5, R58, 0x7610, R5 ;  /* 0x000076103a057816 */ /* 0x001fe20000000005 */
[----:B------:R-:W-:-:S05]  /*2600*/  IMAD.MOV.U32 R58, RZ, RZ, R98 ;  /* 0x000000ffff3a7224 */ /* 0x000fca00078e0062 */
[----:B------:R0:W-:Y:S01]  /*2610*/  @P1 STG.E.U16 desc[UR36][R58.64+0x2], R5 ;  /* 0x000002053a001986 */ /* 0x0001e2000c101524 */
[----:B------:R-:W-:Y:S05]  /*2620*/  @!P0 BRA `(.L_x_35) ;  /* 0x0000000000048947 */ /* 0x000fea0003800000 */
[----:B------:R3:W5:Y:S02]  /*2630*/  LDG.E.LTC128B.U16 R104, desc[UR36][R8.64+0x10] ;  /* 0x0000102408687981 */ /* 0x000764000c1e1520 */
.L_x_35:
[----:B------:R-:W-:Y:S05]  /*2640*/  BSYNC B1 ;  /* 0x0000000000017941 */ /* 0x000fea0003800000 */
.L_x_34:
[----:B-----5:R-:W-:Y:S01]  /*2650*/  IMAD.U32 R106, R104, 0x10000, RZ ;  /* 0x00010000686a7824 */ /* 0x020fe200078e00ff */
[C---:B------:R-:W-:Y:S01]  /*2660*/  SHF.L.U64.HI R15, R12.reuse, 0x8, R13 ;  /* 0x000000080c0f7819 */ /* 0x040fe2000001020d */
[----:B0-----:R-:W-:Y:S01]  /*2670*/  IMAD.SHL.U32 R5, R12, 0x100, RZ ;  /* 0x000001000c057824 */ /* 0x001fe200078e00ff */
[----:B------:R-:W-:Y:S01]  /*2680*/  ISETP.GT.AND P3, PT, R4, 0x9, PT ;  /* 0x000000090400780c */ /* 0x000fe20003f64270 */
[----:B------:R-:W-:Y:S01]  /*2690*/  FMUL R105, R106, R89 ;  /* 0x000000596a697220 */ /* 0x000fe20000400000 */
[----:B------:R-:W-:Y:S02]  /*26a0*/  BSSY B1, `(.L_x_36) ;  /* 0x000000a000017945 */ /* 0x000fe40003800000 */
[----:B------:R-:W-:Y:S01]  /*26b0*/  IADD3 R12, P1, P2, R5, R92, R109 ;  /* 0x0000005c050c7210 */ /* 0x000fe20007a3e06d */
[----:B------:R-:W-:-:S03]  /*26c0*/  FFMA R105, R60, R88, R105 ;  /* 0x000000583c697223 */ /* 0x000fc60000000069 */
[----:B------:R-:W-:Y:S02]  /*26d0*/  IADD3.X R13, R15, R93, R111, P1, P2 ;  /* 0x0000005d0f0d7210 */ /* 0x000fe40000fe446f */
[----:B------:R-:W-:Y:S02]  /*26e0*/  F2FP.BF16.F32.PACK_AB R60, RZ, R105 ;  /* 0x00000069ff3c723e */ /* 0x000fe400000010ff */
[----:B------:R-:W-:Y:S02]  /*26f0*/  ISETP.GT.AND P1, PT, R3, RZ, P3 ;  /* 0x000000ff0300720c */ /* 0x000fe40001f24270 */
[----:B------:R-:W-:Y:S01]  /*2700*/  P2R R105, PR, RZ, 0x8 ;  /* 0x00000008ff697803 */ /* 0x000fe20000000000 */
[----:B------:R0:W-:Y:S10]  /*2710*/  @P0 STG.E.U16 desc[UR36][R92.64+0x10], R60 ;  /* 0x0000103c5c000986 */ /* 0x0001f4000c101524 */
[----:B------:R-:W-:Y:S05]  /*2720*/  @!P1 BRA `(.L_x_37) ;  /* 0x0000000000049947 */ /* 0x000fea0003800000 */
[----:B------:R4:W5:Y:S02]  /*2730*/  LDG.E.LTC128B.U16 R104, desc[UR36][R8.64+0x12] ;  /* 0x0000122408687981 */ /* 0x000964000c1e1520 */
.L_x_37:
[----:B------:R-:W-:Y:S05]  /*2740*/  BSYNC B1 ;  /* 0x0000000000017941 */ /* 0x000fea0003800000 */
.L_x_36:
[----:B0----5:R-:W-:Y:S01]  /*2750*/  IMAD.U32 R60, R104, 0x10000, RZ ;  /* 0x00010000683c7824 */ /* 0x021fe200078e00ff */
[----:B------:R-:W-:Y:S01]  /*2760*/  ISETP.GT.AND P0, PT, R3, 0x8, P4 ;  /* 0x000000080300780c */ /* 0x000fe20002704270 */
[----:B------:R-:W-:Y:S02]  /*2770*/  BSSY B1, `(.L_x_38) ;  /* 0x000000a000017945 */ /* 0x000fe40003800000 */
[----:B------:R-:W-:-:S04]  /*2780*/  FMUL R60, R60, R89 ;  /* 0x000000593c3c7220 */ /* 0x000fc80000400000 */
[----:B------:R-:W-:Y:S01]  /*2790*/  FFMA R60, R61, R88, R60 ;  /* 0x000000583d3c7223 */ /* 0x000fe2000000003c */
[----:B------:R-:W-:-:S04]  /*27a0*/  @P1 IMAD.MOV.U32 R61, RZ, RZ, R93 ;  /* 0x000000ffff3d1224 */ /* 0x000fc800078e005d */
[----:B------:R-:W-:-:S04]  /*27b0*/  F2FP.BF16.F32.PACK_AB R60, RZ, R60 ;  /* 0x0000003cff3c723e */ /* 0x000fc800000010ff */
[----:B------:R-:W-:Y:S01]  /*27c0*/  PRMT R106, R60, 0x7610, R106 ;  /* 0x000076103c6a7816 */ /* 0x000fe2000000006a */
[----:B------:R-:W-:-:S05]  /*27d0*/  @P1 IMAD.MOV.U32 R60, RZ, RZ, R92 ;  /* 0x000000ffff3c1224 */ /* 0x000fca00078e005c */
[----:B------:R0:W-:Y:S01]  /*27e0*/  @P1 STG.E.U16 desc[UR36][R60.64+0x12], R106 ;  /* 0x0000126a3c001986 */ /* 0x0001e2000c101524 */
[----:B------:R-:W-:Y:S05]  /*27f0*/  @!P0 BRA `(.L_x_39) ;  /* 0x0000000000048947 */ /* 0x000fea0003800000 */
[----:B------:R0:W5:Y:S02]  /*2800*/  LDG.E.LTC128B.U16 R104, desc[UR36][R56.64+0x10] ;  /* 0x0000102438687981 */ /* 0x000164000c1e1520 */
.L_x_39:
[----:B------:R-:W-:Y:S05]  /*2810*/  BSYNC B1 ;  /* 0x0000000000017941 */ /* 0x000fea0003800000 */
.L_x_38:
[----:B0----5:R-:W-:Y:S01]  /*2820*/  IMAD.U32 R60, R104, 0x10000, RZ ;  /* 0x00010000683c7824 */ /* 0x021fe200078e00ff */
[----:B------:R-:W-:Y:S01]  /*2830*/  ISETP.GT.AND P1, PT, R3, 0x8, P3 ;  /* 0x000000080300780c */ /* 0x000fe20001f24270 */
[----:B------:R-:W-:Y:S02]  /*2840*/  BSSY B1, `(.L_x_40) ;  /* 0x0000007000017945 */ /* 0x000fe40003800000 */
[----:B------:R-:W-:-:S04]  /*2850*/  FMUL R61, R60, R89 ;  /* 0x000000593c3d7220 */ /* 0x000fc80000400000 */
[----:B------:R-:W-:-:S05]  /*2860*/  FFMA R61, R62, R88, R61 ;  /* 0x000000583e3d7223 */ /* 0x000fca000000003d */
[----:B------:R-:W-:-:S05]  /*2870*/  F2FP.BF16.F32.PACK_AB R61, RZ, R61 ;  /* 0x0000003dff3d723e */ /* 0x000fca00000010ff */
[----:B------:R0:W-:Y:S01]  /*2880*/  @P0 STG.E.U16 desc[UR36][R58.64+0x10], R61 ;  /* 0x0000103d3a000986 */ /* 0x0001e2000c101524 */
[----:B------:R-:W-:Y:S05]  /*2890*/  @!P1 BRA `(.L_x_41) ;  /* 0x0000000000049947 */ /* 0x000fea0003800000 */
[----:B------:R0:W5:Y:S02]  /*28a0*/  LDG.E.LTC128B.U16 R104, desc[UR36][R56.64+0x12] ;  /* 0x0000122438687981 */ /* 0x000164000c1e1520 */
.L_x_41:
[----:B------:R-:W-:Y:S05]  /*28b0*/  BSYNC B1 ;  /* 0x0000000000017941 */ /* 0x000fea0003800000 */
.L_x_40:
[----:B-----5:R-:W-:Y:S01]  /*28c0*/  IMAD.U32 R60, R104, 0x10000, RZ ;  /* 0x00010000683c7824 */ /* 0x020fe200078e00ff */
[----:B------:R-:W-:Y:S01]  /*28d0*/  IADD3 R113, P0, R113, 0x80, RZ ;  /* 0x0000008071717810 */ /* 0x000fe20007f1e0ff */
[----:B------:R-:W-:Y:S01]  /*28e0*/  BSSY B1, `(.L_x_42) ;  /* 0x000000b000017945 */ /* 0x000fe20003800000 */
[----:B------:R-:W-:Y:S01]  /*28f0*/  ISETP.GT.AND P2, PT, R4, 0x10, PT ;  /* 0x000000100400780c */ /* 0x000fe20003f44270 */
[----:B------:R-:W-:Y:S02]  /*2900*/  FMUL R60, R60, R89 ;  /* 0x000000593c3c7220 */ /* 0x000fe40000400000 */
[----:B------:R-:W-:Y:S01]  /*2910*/  IMAD.X R95, RZ, RZ, R95, P0 ;  /* 0x000000ffff5f7224 */ /* 0x000fe200000e065f */
[----:B------:R-:W-:Y:S01]  /*2920*/  ISETP.GT.AND P0, PT, R3, RZ, P2 ;  /* 0x000000ff0300720c */ /* 0x000fe20001704270 */
[----:B------:R-:W-:Y:S01]  /*2930*/  FFMA R60, R63, R88, R60 ;  /* 0x000000583f3c7223 */ /* 0x000fe2000000003c */
[----:B------:R-:W-:-:S04]  /*2940*/  P2R R106, PR, RZ, 0x4 ;  /* 0x00000004ff6a7803 */ /* 0x000fc80000000000 */
[----:B------:R-:W-:-:S05]  /*2950*/  F2FP.BF16.F32.PACK_AB R60, RZ, R60 ;  /* 0x0000003cff3c723e */ /* 0x000fca00000010ff */
[----:B------:R0:W-:Y:S02]  /*2960*/  @P1 STG.E.U16 desc[UR36][R58.64+0x12], R60 ;  /* 0x0000123c3a001986 */ /* 0x0001e4000c101524 */
[----:B------:R-:W-:Y:S05]  /*2970*/  @!P0 BRA `(.L_x_43) ;  /* 0x0000000000048947 */ /* 0x000fea0003800000 */
[----:B------:R0:W5:Y:S02]  /*2980*/  LDG.E.LTC128B.U16 R104, desc[UR36][R8.64+0x20] ;  /* 0x0000202408687981 */ /* 0x000164000c1e1520 */
.L_x_43:
[----:B------:R-:W-:Y:S05]  /*2990*/  BSYNC B1 ;  /* 0x0000000000017941 */ /* 0x000fea0003800000 */
.L_x_42:
[----:B0----5:R-:W-:Y:S01]  /*29a0*/  IMAD.U32 R60, R104, 0x10000, RZ ;  /* 0x00010000683c7824 */ /* 0x021fe200078e00ff */
[----:B------:R-:W-:Y:S01]  /*29b0*/  ISETP.GT.AND P1, PT, R4, 0x11, PT ;  /* 0x000000110400780c */ /* 0x000fe20003f24270 */
[-C--:B------:R-:W-:Y:S01]  /*29c0*/  IMAD.WIDE.U32 R62, R113, R96.reuse, R6 ;  /* 0x00000060713e7225 */ /* 0x080fe200078e0006 */
[----:B------:R-:W-:Y:S03]  /*29d0*/  BSSY B1, `(.L_x_44) ;  /* 0x0000021000017945 */ /* 0x000fe60003800000 */
[----:B------:R-:W-:Y:S01]  /*29e0*/  FMUL R21, R60, R89 ;  /* 0x000000593c157220 */ /* 0x000fe20000400000 */
[----:B------:R-:W-:-:S03]  /*29f0*/  IMAD R60, R95, R96, RZ ;  /* 0x000000605f3c7224 */ /* 0x000fc600078e02ff */
[----:B------:R-:W-:Y:S01]  /*2a00*/  FFMA R21, R64, R88, R21 ;  /* 0x0000005840157223 */ /* 0x000fe20000000015 */
[C---:B------:R-:W-:Y:S02]  /*2a10*/  IMAD R109, R113.reuse, R97, R60 ;  /* 0x00000061716d7224 */ /* 0x040fe400078e023c */
[----:B------:R-:W-:Y:S02]  /*2a20*/  IMAD.WIDE.U32 R60, R113, R96, R90 ;  /* 0x00000060713c7225 */ /* 0x000fe400078e005a */
[----:B------:R-:W-:Y:S02]  /*2a30*/  F2FP.BF16.F32.PACK_AB R21, RZ, R21 ;  /* 0x00000015ff15723e */ /* 0x000fe400000010ff */
[----:B------:R-:W-:Y:S02]  /*2a40*/  IMAD.IADD R63, R109, 0x1, R63 ;  /* 0x000000016d3f7824 */ /* 0x000fe400078e023f */
[----:B------:R-:W-:Y:S01]  /*2a50*/  PRMT R95, R21, 0x7610, R95 ;  /* 0x00007610155f7816 */ /* 0x000fe2000000005f */
[----:B------:R-:W-:-:S02]  /*2a60*/  IMAD.IADD R21, R61, 0x1, R109 ;  /* 0x000000013d157824 */ /* 0x000fc400078e026d */
[----:B------:R-:W-:Y:S02]  /*2a70*/  IMAD.WIDE.U32 R96, R113, R96, R100 ;  /* 0x0000006071607225 */ /* 0x000fe400078e0064 */
[----:B------:R0:W-:Y:S02]  /*2a80*/  @P0 STG.E.U16 desc[UR36][R92.64+0x20], R95 ;  /* 0x0000205f5c000986 */ /* 0x0001e4000c101524 */
[----:B------:R-:W-:Y:S02]  /*2a90*/  IMAD.IADD R109, R109, 0x1, R97 ;  /* 0x000000016d6d7824 */ /* 0x000fe400078e0261 */
[----:B0-----:R-:W-:Y:S01]  /*2aa0*/  IMAD.WIDE.U32 R94, R23, R14, R62 ;  /* 0x0000000e175e7225 */ /* 0x001fe200078e003e */
[----:B------:R-:W-:-:S04]  /*2ab0*/  LEA R62, P0, R60, R10, 0x1 ;  /* 0x0000000a3c3e7211 */ /* 0x000fc800078008ff */
[----:B------:R-:W-:Y:S01]  /*2ac0*/  LEA.HI.X R63, R60, R11, R21, 0x1, P0 ;  /* 0x0000000b3c3f7211 */ /* 0x000fe200000f0c15 */
[----:B------:R-:W-:Y:S01]  /*2ad0*/  IMAD.IADD R21, R103, 0x1, R95 ;  /* 0x0000000167157824 */ /* 0x000fe200078e025f */
[----:B------:R-:W-:-:S04]  /*2ae0*/  LEA R60, P0, R94, R10, 0x1 ;  /* 0x0000000a5e3c7211 */ /* 0x000fc800078008ff */
[----:B------:R-:W-:Y:S02]  /*2af0*/  LEA.HI.X R61, R94, R11, R21, 0x1, P0 ;  /* 0x0000000b5e3d7211 */ /* 0x000fe400000f0c15 */
[----:B------:R-:W-:-:S05]  /*2b00*/  IADD3 R64, P0, R20, R96, RZ ;  /* 0x0000006014407210 */ /* 0x000fca0007f1e0ff */
[----:B------:R-:W-:Y:S01]  /*2b10*/  IMAD.X R90, R109, 0x1, R91, P0 ;  /* 0x000000016d5a7824 */ /* 0x000fe200000e065b */
[----:B------:R-:W-:-:S05]  /*2b20*/  IADD3 R20, P0, R6, R96, RZ ;  /* 0x0000006006147210 */ /* 0x000fca0007f1e0ff */
[----:B------:R-:W-:Y:S01]  /*2b30*/  IMAD.X R21, R7, 0x1, R109, P0 ;  /* 0x0000000107157824 */ /* 0x000fe200000e066d */
[----:B------:R-:W-:Y:S01]  /*2b40*/  LEA R6, P0, R64, R10, 0x1 ;  /* 0x0000000a40067211 */ /* 0x000fe200078008ff */
[----:B------:R-:W-:-:S03]  /*2b50*/  IMAD.WIDE.U32 R20, R23, R14, R20 ;  /* 0x0000000e17147225 */ /* 0x000fc600078e0014 */
[----:B------:R-:W-:Y:S02]  /*2b60*/  LEA.HI.X R7, R64, R11, R90, 0x1, P0 ;  /* 0x0000000b40077211 */ /* 0x000fe400000f0c5a */
[----:B------:R-:W-:Y:S01]  /*2b70*/  P2R R23, PR, RZ, 0x2 ;  /* 0x00000002ff177803 */ /* 0x000fe20000000000 */
[----:B------:R-:W-:Y:S01]  /*2b80*/  IMAD.IADD R103, R103, 0x1, R21 ;  /* 0x0000000167677824 */ /* 0x000fe200078e0215 */
[----:B------:R-:W-:-:S04]  /*2b90*/  LEA R10, P0, R20, R10, 0x1 ;  /* 0x0000000a140a7211 */ /* 0x000fc800078008ff */
[----:B------:R-:W-:Y:S02]  /*2ba0*/  LEA.HI.X R11, R20, R11, R103, 0x1, P0 ;  /* 0x0000000b140b7211 */ /* 0x000fe400000f0c67 */
[----:B------:R-:W-:-:S13]  /*2bb0*/  ISETP.GT.AND P0, PT, R3, RZ, P1 ;  /* 0x000000ff0300720c */ /* 0x000fda0000f04270 */
[----:B------:R-:W-:Y:S05]  /*2bc0*/  @!P0 BRA `(.L_x_45) ;  /* 0x0000000000048947 */ /* 0x000fea0003800000 */
[----:B------:R0:W5:Y:S02]  /*2bd0*/  LDG.E.LTC128B.U16 R104, desc[UR36][R8.64+0x22] ;  /* 0x0000222408687981 */ /* 0x000164000c1e1520 */
.L_x_45:
[----:B------:R-:W-:Y:S05]  /*2be0*/  BSYNC B1 ;  /* 0x0000000000017941 */ /* 0x000fea0003800000 */
.L_x_44:
[----:B-----5:R-:W-:Y:S01]  /*2bf0*/  IMAD.U32 R14, R104, 0x10000, RZ ;  /* 0x00010000680e7824 */ /* 0x020fe200078e00ff */
[----:B------:R-:W-:Y:S01]  /*2c00*/  BSSY B1, `(.L_x_46) ;  /* 0x000000a000017945 */ /* 0x000fe20003800000 */
[----:B------:R-:W-:Y:S02]  /*2c10*/  @P0 IMAD.MOV.U32 R20, RZ, RZ, R92 ;  /* 0x000000ffff140224 */ /* 0x000fe400078e005c */
[----:B------:R-:W-:Y:S01]  /*2c20*/  FMUL R14, R14, R89 ;  /* 0x000000590e0e7220 */ /* 0x000fe20000400000 */
[----:B------:R-:W-:-:S03]  /*2c30*/  @P0 IMAD.MOV.U32 R21, RZ, RZ, R93 ;  /* 0x000000ffff150224 */ /* 0x000fc600078e005d */
[----:B------:R-:W-:-:S05]  /*2c40*/  FFMA R14, R65, R88, R14 ;  /* 0x00000058410e7223 */ /* 0x000fca000000000e */
[----:B------:R-:W-:-:S05]  /*2c50*/  F2FP.BF16.F32.PACK_AB R14, RZ, R14 ;  /* 0x0000000eff0e723e */ /* 0x000fca00000010ff */
[----:B------:R0:W-:Y:S01]  /*2c60*/  @P0 STG.E.U16 desc[UR36][R20.64+0x22], R14 ;  /* 0x0000220e14000986 */ /* 0x0001e2000c101524 */
[----:B------:R-:W-:-:S13]  /*2c70*/  ISETP.GT.AND P0, PT, R3, 0x8, P2 ;  /* 0x000000080300780c */ /* 0x000fda0001704270 */
[----:B0-----:R-:W-:Y:S05]  /*2c80*/  @!P0 BRA `(.L_x_47) ;  /* 0x0000000000048947 */ /* 0x001fea0003800000 */
[----:B------:R0:W5:Y:S02]  /*2c90*/  LDG.E.LTC128B.U16 R104, desc[UR36][R56.64+0x20] ;  /* 0x0000202438687981 */ /* 0x000164000c1e1520 */
.L_x_47:
[----:B------:R-:W-:Y:S05]  /*2ca0*/  BSYNC B1 ;  /* 0x0000000000017941 */ /* 0x000fea0003800000 */
.L_x_46:
[----:B-----5:R-:W-:Y:S01]  /*2cb0*/  SHF.L.U32 R14, R104, 0x10, RZ ;  /* 0x00000010680e7819 */ /* 0x020fe200000006ff */
[----:B------:R-:W-:Y:S04]  /*2cc0*/  BSSY B1, `(.L_x_48) ;  /* 0x0000008000017945 */ /* 0x000fe80003800000 */
[----:B------:R-:W-:-:S04]  /*2cd0*/  FMUL R21, R14, R89 ;  /* 0x000000590e157220 */ /* 0x000fc80000400000 */
[----:B------:R-:W-:-:S05]  /*2ce0*/  FFMA R21, R66, R88, R21 ;  /* 0x0000005842157223 */ /* 0x000fca0000000015 */
[----:B------:R-:W-:-:S05]  /*2cf0*/  F2FP.BF16.F32.PACK_AB R21, RZ, R21 ;  /* 0x00000015ff15723e */ /* 0x000fca00000010ff */
[----:B------:R0:W-:Y:S01]  /*2d00*/  @P0 STG.E.U16 desc[UR36][R58.64+0x20], R21 ;  /* 0x000020153a000986 */ /* 0x0001e2000c101524 */
[----:B------:R-:W-:-:S13]  /*2d10*/  ISETP.GT.AND P0, PT, R3, 0x8, P1 ;  /* 0x000000080300780c */ /* 0x000fda0000f04270 */
[----:B0-----:R-:W-:Y:S05]  /*2d20*/  @!P0 BRA `(.L_x_49) ;  /* 0x0000000000048947 */ /* 0x001fea0003800000 */
[----:B------:R0:W5:Y:S02]  /*2d30*/  LDG.E.LTC128B.U16 R104, desc[UR36][R56.64+0x22] ;  /* 0x0000222438687981 */ /* 0x000164000c1e1520 */
.L_x_49:
[----:B------:R-:W-:Y:S05]  /*2d40*/  BSYNC B1 ;  /* 0x0000000000017941 */ /* 0x000fea0003800000 */
.L_x_48:
[----:B-----5:R-:W-:Y:S01]  /*2d50*/  IMAD.U32 R14, R104, 0x10000, RZ ;  /* 0x00010000680e7824 */ /* 0x020fe200078e00ff */
[----:B------:R-:W-:Y:S01]  /*2d60*/  ISETP.GT.AND P2, PT, R4, 0x18, PT ;  /* 0x000000180400780c */ /* 0x000fe20003f44270 */
[----:B------:R-:W-:Y:S02]  /*2d70*/  BSSY B1, `(.L_x_50) ;  /* 0x0000009000017945 */ /* 0x000fe40003800000 */
[----:B------:R-:W-:Y:S01]  /*2d80*/  FMUL R14, R14, R89 ;  /* 0x000000590e0e7220 */ /* 0x000fe20000400000 */
[----:B------:R-:W-:-:S03]  /*2d90*/  P2R R90, PR, RZ, 0x4 ;  /* 0x00000004ff5a7803 */ /* 0x000fc60000000000 */
[----:B------:R-:W-:-:S05]  /*2da0*/  FFMA R14, R67, R88, R14 ;  /* 0x00000058430e7223 */ /* 0x000fca000000000e */
[----:B------:R-:W-:-:S05]  /*2db0*/  F2FP.BF16.F32.PACK_AB R14, RZ, R14 ;  /* 0x0000000eff0e723e */ /* 0x000fca00000010ff */
[----:B------:R0:W-:Y:S01]  /*2dc0*/  @P0 STG.E.U16 desc[UR36][R58.64+0x22], R14 ;  /* 0x0000220e3a000986 */ /* 0x0001e2000c101524 */
[----:B------:R-:W-:-:S13]  /*2dd0*/  ISETP.GT.AND P0, PT, R3, RZ, P2 ;  /* 0x000000ff0300720c */ /* 0x000fda0001704270 */
[----:B0-----:R-:W-:Y:S05]  /*2de0*/  @!P0 BRA `(.L_x_51) ;  /* 0x0000000000048947 */ /* 0x001fea0003800000 */
[----:B------:R0:W5:Y:S02]  /*2df0*/  LDG.E.LTC128B.U16 R104, desc[UR36][R8.64+0x30] ;  /* 0x0000302408687981 */ /* 0x000164000c1e1520 */
.L_x_51:
[----:B------:R-:W-:Y:S05]  /*2e00*/  BSYNC B1 ;  /* 0x0000000000017941 */ /* 0x000fea0003800000 */
.L_x_50:
[----:B-----5:R-:W-:Y:S01]  /*2e10*/  IMAD.U32 R14, R104, 0x10000, RZ ;  /* 0x00010000680e7824 */ /* 0x020fe200078e00ff */
[----:B------:R-:W-:Y:S01]  /*2e20*/  ISETP.GT.AND P1, PT, R4, 0x19, PT ;  /* 0x000000190400780c */ /* 0x000fe20003f24270 */
[----:B------:R-:W-:Y:S01]  /*2e30*/  @P0 IMAD.MOV.U32 R20, RZ, RZ, R92 ;  /* 0x000000ffff140224 */ /* 0x000fe200078e005c */
[----:B------:R-:W-:Y:S01]  /*2e40*/  BSSY B1, `(.L_x_52) ;  /* 0x000000b000017945 */ /* 0x000fe20003800000 */
[----:B------:R-:W-:-:S04]  /*2e50*/  FMUL R21, R14, R89 ;  /* 0x000000590e157220 */ /* 0x000fc80000400000 */
[----:B------:R-:W-:Y:S01]  /*2e60*/  FFMA R21, R68, R88, R21 ;  /* 0x0000005844157223 */ /* 0x000fe20000000015 */
[----:B------:R-:W-:-:S04]  /*2e70*/  P2R R68, PR, RZ, 0x2 ;  /* 0x00000002ff447803 */ /* 0x000fc80000000000 */
[----:B------:R-:W-:-:S04]  /*2e80*/  F2FP.BF16.F32.PACK_AB R21, RZ, R21 ;  /* 0x00000015ff15723e */ /* 0x000fc800000010ff */
[----:B------:R-:W-:Y:S01]  /*2e90*/  PRMT R14, R21, 0x7610, R14 ;  /* 0x00007610150e7816 */ /* 0x000fe2000000000e */
[----:B------:R-:W-:-:S05]  /*2ea0*/  @P0 IMAD.MOV.U32 R21, RZ, RZ, R93 ;  /* 0x000000ffff150224 */ /* 0x000fca00078e005d */
[----:B------:R0:W-:Y:S01]  /*2eb0*/  @P0 STG.E.U16 desc[UR36][R20.64+0x30], R14 ;  /* 0x0000300e14000986 */ /* 0x0001e2000c101524 */
[----:B------:R-:W-:-:S13]  /*2ec0*/  ISETP.GT.AND P0, PT, R3, RZ, P1 ;  /* 0x000000ff0300720c */ /* 0x000fda0000f04270 */
[----:B0-----:R-:W-:Y:S05]  /*2ed0*/  @!P0 BRA `(.L_x_53) ;  /* 0x0000000000048947 */ /* 0x001fea0003800000 */
[----:B------:R0:W5:Y:S02]  /*2ee0*/  LDG.E.LTC128B.U16 R104, desc[UR36][R8.64+0x32] ;  /* 0x0000322408687981 */ /* 0x000164000c1e1520 */
.L_x_53:
[----:B------:R-:W-:Y:S05]  /*2ef0*/  BSYNC B1 ;  /* 0x0000000000017941 */ /* 0x000fea0003800000 */
.L_x_52:
        /* <DEDUP_REMOVED lines=11> */
.L_x_55:
[----:B------:R-:W-:Y:S05]  /*2fb0*/  BSYNC B1 ;  /* 0x0000000000017941 */ /* 0x000fea0003800000 */
.L_x_54:
[----:B-----5:R-:W-:Y:S01]  /*2fc0*/  IMAD.U32 R14, R104, 0x10000, RZ ;  /* 0x00010000680e7824 */ /* 0x020fe200078e00ff */
[----:B------:R-:W-:Y:S03]  /*2fd0*/  BSSY B1, `(.L_x_56) ;  /* 0x0000008000017945 */ /* 0x000fe60003800000 */
[----:B------:R-:W-:-:S04]  /*2fe0*/  FMUL R21, R14, R89 ;  /* 0x000000590e157220 */ /* 0x000fc80000400000 */
[----:B------:R-:W-:-:S05]  /*2ff0*/  FFMA R21, R70, R88, R21 ;  /* 0x0000005846157223 */ /* 0x000fca0000000015 */
[----:B------:R-:W-:-:S05]  /*3000*/  F2FP.BF16.F32.PACK_AB R21, RZ, R21 ;  /* 0x00000015ff15723e */ /* 0x000fca00000010ff */
[----:B------:R0:W-:Y:S01]  /*3010*/  @P0 STG.E.U16 desc[UR36][R58.64+0x30], R21 ;  /* 0x000030153a000986 */ /* 0x0001e2000c101524 */
[----:B------:R-:W-:-:S13]  /*3020*/  ISETP.GT.AND P0, PT, R3, 0x8, P1 ;  /* 0x000000080300780c */ /* 0x000fda0000f04270 */
[----:B0-----:R-:W-:Y:S05]  /*3030*/  @!P0 BRA `(.L_x_57) ;  /* 0x0000000000048947 */ /* 0x001fea0003800000 */
[----:B------:R0:W5:Y:S02]  /*3040*/  LDG.E.LTC128B.U16 R104, desc[UR36][R56.64+0x32] ;  /* 0x0000322438687981 */ /* 0x000164000c1e1520 */
.L_x_57:
[----:B------:R-:W-:Y:S05]  /*3050*/  BSYNC B1 ;  /* 0x0000000000017941 */ /* 0x000fea0003800000 */
.L_x_56:
        /* <DEDUP_REMOVED lines=11> */
.L_x_59:
[----:B------:R-:W-:Y:S05]  /*3110*/  BSYNC B1 ;  /* 0x0000000000017941 */ /* 0x000fea0003800000 */
.L_x_58:
[----:B-----5:R-:W-:Y:S01]  /*3120*/  IMAD.U32 R14, R104, 0x10000, RZ ;  /* 0x00010000680e7824 */ /* 0x020fe200078e00ff */
[----:B------:R-:W-:Y:S01]  /*3130*/  ISETP.GT.AND P1, PT, R4, 0x21, PT ;  /* 0x000000210400780c */ /* 0x000fe20003f24270 */
[----:B------:R-:W-:Y:S01]  /*3140*/  @P0 IMAD.MOV.U32 R20, RZ, RZ, R92 ;  /* 0x000000ffff140224 */ /* 0x000fe200078e005c */
[----:B------:R-:W-:Y:S01]  /*3150*/  BSSY B1, `(.L_x_60) ;  /* 0x000000b000017945 */ /* 0x000fe20003800000 */
[----:B------:R-:W-:Y:S01]  /*3160*/  FMUL R21, R14, R89 ;  /* 0x000000590e157220 */ /* 0x000fe20000400000 */
[----:B------:R-:W-:-:S03]  /*3170*/  P2R R70, PR, RZ, 0x2 ;  /* 0x00000002ff467803 */ /* 0x000fc60000000000 */
[----:B------:R-:W-:-:S05]  /*3180*/  FFMA R21, R72, R88, R21 ;  /* 0x0000005848157223 */ /* 0x000fca0000000015 */
[----:B------:R-:W-:-:S04]  /*3190*/  F2FP.BF16.F32.PACK_AB R21, RZ, R21 ;  /* 0x00000015ff15723e */ /* 0x000fc800000010ff */
[----:B------:R-:W-:Y:S01]  /*31a0*/  PRMT R14, R21, 0x7610, R14 ;  /* 0x00007610150e7816 */ /* 0x000fe2000000000e */
[----:B------:R-:W-:-:S05]  /*31b0*/  @P0 IMAD.MOV.U32 R21, RZ, RZ, R93 ;  /* 0x000000ffff150224 */ /* 0x000fca00078e005d */
[----:B------:R0:W-:Y:S01]  /*31c0*/  @P0 STG.E.U16 desc[UR36][R20.64+0x40], R14 ;  /* 0x0000400e14000986 */ /* 0x0001e2000c101524 */
[----:B------:R-:W-:-:S13]  /*31d0*/  ISETP.GT.AND P0, PT, R3, RZ, P1 ;  /* 0x000000ff0300720c */ /* 0x000fda0000f04270 */
[----:B0-----:R-:W-:Y:S05]  /*31e0*/  @!P0 BRA `(.L_x_61) ;  /* 0x0000000000048947 */ /* 0x001fea0003800000 */
[----:B------:R0:W5:Y:S02]  /*31f0*/  LDG.E.LTC128B.U16 R104, desc[UR36][R8.64+0x42] ;  /* 0x0000422408687981 */ /* 0x000164000c1e1520 */
.L_x_61:
[----:B------:R-:W-:Y:S05]  /*3200*/  BSYNC B1 ;  /* 0x0000000000017941 */ /* 0x000fea0003800000 */
.L_x_60:
        /* <DEDUP_REMOVED lines=11> */
.L_x_63:
[----:B------:R-:W-:Y:S05]  /*32c0*/  BSYNC B1 ;  /* 0x0000000000017941 */ /* 0x000fea0003800000 */
.L_x_62:
        /* <DEDUP_REMOVED lines=9> */
.L_x_65:
[----:B------:R-:W-:Y:S05]  /*3360*/  BSYNC B1 ;  /* 0x0000000000017941 */ /* 0x000fea0003800000 */
.L_x_64:
        /* <DEDUP_REMOVED lines=11> */
.L_x_67:
[----:B------:R-:W-:Y:S05]  /*3420*/  BSYNC B1 ;  /* 0x0000000000017941 */ /* 0x000fea0003800000 */
.L_x_66:
[----:B-----5:R-:W-:Y:S01]  /*3430*/  IMAD.U32 R14, R104, 0x10000, RZ ;  /* 0x00010000680e7824 */ /* 0x020fe200078e00ff */
[----:B------:R-:W-:Y:S01]  /*3440*/  ISETP.GT.AND P5, PT, R4, 0x29, PT ;  /* 0x000000290400780c */ /* 0x000fe20003fa4270 */
[----:B------:R-:W-:Y:S01]  /*3450*/  @P0 IMAD.MOV.U32 R20, RZ, RZ, R92 ;  /* 0x000000ffff140224 */ /* 0x000fe200078e005c */
[----:B------:R-:W-:Y:S01]  /*3460*/  BSSY B1, `(.L_x_68) ;  /* 0x000000b000017945 */ /* 0x000fe20003800000 */
[----:B------:R-:W-:-:S04]  /*3470*/  FMUL R21, R14, R89 ;  /* 0x000000590e157220 */ /* 0x000fc80000400000 */
[----:B------:R-:W-:-:S05]  /*3480*/  FFMA R21, R76, R88, R21 ;  /* 0x000000584c157223 */ /* 0x000fca0000000015 */
[----:B------:R-:W-:-:S04]  /*3490*/  F2FP.BF16.F32.PACK_AB R21, RZ, R21 ;  /* 0x00000015ff15723e */ /* 0x000fc800000010ff */
[----:B------:R-:W-:Y:S01]  /*34a0*/  PRMT R14, R21, 0x7610, R14 ;  /* 0x00007610150e7816 */ /* 0x000fe2000000000e */
[----:B------:R-:W-:-:S05]  /*34b0*/  @P0 IMAD.MOV.U32 R21, RZ, RZ, R93 ;  /* 0x000000ffff150224 */ /* 0x000fca00078e005d */
[----:B------:R1:W-:Y:S01]  /*34c0*/  @P0 STG.E.U16 desc[UR36][R20.64+0x50], R14 ;  /* 0x0000500e14000986 */ /* 0x0003e2000c101524 */
[----:B------:R-:W-:Y:S02]  /*34d0*/  ISETP.GT.AND P0, PT, R3, RZ, P5 ;  /* 0x000000ff0300720c */ /* 0x000fe40002f04270 */
[----:B-1----:R-:W-:-:S11]  /*34e0*/  P2R R14, PR, RZ, 0x20 ;  /* 0x00000020ff0e7803 */ /* 0x002fd60000000000 */
[----:B------:R-:W-:Y:S05]  /*34f0*/  @!P0 BRA `(.L_x_69) ;  /* 0x0000000000048947 */ /* 0x000fea0003800000 */
[----:B------:R1:W5:Y:S02]  /*3500*/  LDG.E.LTC128B.U16 R104, desc[UR36][R8.64+0x52] ;  /* 0x0000522408687981 */ /* 0x000364000c1e1520 */
.L_x_69:
[----:B------:R-:W-:Y:S05]  /*3510*/  BSYNC B1 ;  /* 0x0000000000017941 */ /* 0x000fea0003800000 */
.L_x_68:
        /* <DEDUP_REMOVED lines=11> */
.L_x_71:
[----:B------:R-:W-:Y:S05]  /*35d0*/  BSYNC B1 ;  /* 0x0000000000017941 */ /* 0x000fea0003800000 */
.L_x_70:
        /* <DEDUP_REMOVED lines=9> */
.L_x_73:
[----:B------:R-:W-:Y:S05]  /*3670*/  BSYNC B1 ;  /* 0x0000000000017941 */ /* 0x000fea0003800000 */
.L_x_72:
[----:B-----5:R-:W-:Y:S01]  /*3680*/  IMAD.U32 R14, R104, 0x10000, RZ ;  /* 0x00010000680e7824 */ /* 0x020fe200078e00ff */
[----:B------:R-:W-:Y:S01]  /*3690*/  ISETP.GT.AND P3, PT, R4, 0x30, PT ;  /* 0x000000300400780c */ /* 0x000fe20003f64270 */
[----:B------:R-:W-:Y:S02]  /*36a0*/  BSSY B1, `(.L_x_74) ;  /* 0x0000008000017945 */ /* 0x000fe40003800000 */
[----:B------:R-:W-:-:S04]  /*36b0*/  FMUL R14, R14, R89 ;  /* 0x000000590e0e7220 */ /* 0x000fc80000400000 */
[----:B------:R-:W-:-:S05]  /*36c0*/  FFMA R14, R79, R88, R14 ;  /* 0x000000584f0e7223 */ /* 0x000fca000000000e */
[----:B------:R-:W-:-:S05]  /*36d0*/  F2FP.BF16.F32.PACK_AB R14, RZ, R14 ;  /* 0x0000000eff0e723e */ /* 0x000fca00000010ff */
[----:B------:R0:W-:Y:S01]  /*36e0*/  @P0 STG.E.U16 desc[UR36][R58.64+0x52], R14 ;  /* 0x0000520e3a000986 */ /* 0x0001e2000c101524 */
[----:B------:R-:W-:-:S13]  /*36f0*/  ISETP.GT.AND P0, PT, R3, RZ, P3 ;  /* 0x000000ff0300720c */ /* 0x000fda0001f04270 */
[----:B0-----:R-:W-:Y:S05]  /*3700*/  @!P0 BRA `(.L_x_75) ;  /* 0x0000000000048947 */ /* 0x001fea0003800000 */
[----:B------:R0:W5:Y:S02]  /*3710*/  LDG.E.LTC128B.U16 R104, desc[UR36][R8.64+0x60] ;  /* 0x0000602408687981 */ /* 0x000164000c1e1520 */
.L_x_75:
[----:B------:R-:W-:Y:S05]  /*3720*/  BSYNC B1 ;  /* 0x0000000000017941 */ /* 0x000fea0003800000 */
.L_x_74:
        /* <DEDUP_REMOVED lines=13> */
.L_x_77:
[----:B------:R-:W-:Y:S05]  /*3800*/  BSYNC B1 ;  /* 0x0000000000017941 */ /* 0x000fea0003800000 */
.L_x_76:
        /* <DEDUP_REMOVED lines=11> */
.L_x_79:
[----:B------:R-:W-:Y:S05]  /*38c0*/  BSYNC B1 ;  /* 0x0000000000017941 */ /* 0x000fea0003800000 */
.L_x_78:
        /* <DEDUP_REMOVED lines=9> */
.L_x_81:
[----:B------:R-:W-:Y:S05]  /*3960*/  BSYNC B1 ;  /* 0x0000000000017941 */ /* 0x000fea0003800000 */
.L_x_80:
        /* <DEDUP_REMOVED lines=10> */
.L_x_83:
[----:B------:R-:W-:Y:S05]  /*3a10*/  BSYNC B1 ;  /* 0x0000000000017941 */ /* 0x000fea0003800000 */
.L_x_82:
        /* <DEDUP_REMOVED lines=8> */
[----:B------:R-:W-:-:S05]  /*3aa0*/  IADD3 R20, P0, R5, R98, RZ ;  /* 0x0000006205147210 */ /* 0x000fca0007f1e0ff */
[----:B-1----:R-:W-:Y:S01]  /*3ab0*/  IMAD.X R21, R15, 0x1, R99, P0 ;  /* 0x000000010f157824 */ /* 0x002fe200000e0663 */
[----:B------:R-:W-:-:S05]  /*3ac0*/  IADD3 R64, P0, R5, R98, RZ ;  /* 0x0000006205407210 */ /* 0x000fca0007f1e0ff */
[----:B------:R-:W-:Y:S01]  /*3ad0*/  IMAD.X R65, R15, 0x1, R99, P0 ;  /* 0x000000010f417824 */ /* 0x000fe200000e0663 */
[----:B------:R-:W-:-:S05]  /*3ae0*/  IADD3 R14, P0, R5, R92, RZ ;  /* 0x0000005c050e7210 */ /* 0x000fca0007f1e0ff */
[----:B------:R-:W-:Y:S01]  /*3af0*/  IMAD.X R15, R15, 0x1, R93, P0 ;  /* 0x000000010f0f7824 */ /* 0x000fe200000e065d */
[----:B------:R-:W-:-:S04]  /*3b00*/  ISETP.GT.AND P0, PT, R4, 0x39, PT ;  /* 0x000000390400780c */ /* 0x000fc80003f04270 */
[----:B------:R-:W-:-:S13]  /*3b10*/  ISETP.GT.AND P4, PT, R3, RZ, P0 ;  /* 0x000000ff0300720c */ /* 0x000fda0000784270 */
[----:B------:R-:W-:Y:S05]  /*3b20*/  @!P4 BRA `(.L_x_85) ;  /* 0x000000000004c947 */ /* 0x000fea0003800000 */
[----:B------:R1:W5:Y:S02]  /*3b30*/  LDG.E.LTC128B.U16 R104, desc[UR36][R8.64+0x72] ;  /* 0x0000722408687981 */ /* 0x000364000c1e1520 */
.L_x_85:
[----:B------:R-:W-:Y:S05]  /*3b40*/  BSYNC B1 ;  /* 0x0000000000017941 */ /* 0x000fea0003800000 */
.L_x_84:
        /* <DEDUP_REMOVED lines=9> */
.L_x_87:
[----:B------:R-:W-:Y:S05]  /*3be0*/  BSYNC B1 ;  /* 0x0000000000017941 */ /* 0x000fea0003800000 */
.L_x_86:
        /* <DEDUP_REMOVED lines=9> */
.L_x_89:
[----:B------:R-:W-:Y:S05]  /*3c80*/  BSYNC B1 ;  /* 0x0000000000017941 */ /* 0x000fea0003800000 */
.L_x_88:
[----:B-----5:R-:W-:-:S04]  /*3c90*/  IMAD.U32 R4, R104, 0x10000, RZ ;  /* 0x0001000068047824 */ /* 0x020fc800078e00ff */
[----:B------:R-:W-:-:S04]  /*3ca0*/  FMUL R4, R4, R89 ;  /* 0x0000005904047220 */ /* 0x000fc80000400000 */
[----:B------:R-:W-:-:S05]  /*3cb0*/  FFMA R4, R87, R88, R4 ;  /* 0x0000005857047223 */ /* 0x000fca0000000004 */
[----:B------:R-:W-:-:S04]  /*3cc0*/  F2FP.BF16.F32.PACK_AB R4, RZ, R4 ;  /* 0x00000004ff04723e */ /* 0x000fc800000010ff */
[----:B-1-34-:R-:W-:-:S05]  /*3cd0*/  PRMT R8, R4, 0x7610, R8 ;  /* 0x0000761004087816 */ /* 0x01afca0000000008 */
[----:B------:R1:W-:Y:S01]  /*3ce0*/  @P4 STG.E.U16 desc[UR36][R58.64+0x72], R8 ;  /* 0x000072083a004986 */ /* 0x0003e2000c101524 */
[----:B------:R-:W-:-:S13]  /*3cf0*/  ISETP.GT.AND P4, PT, R3, 0x80, P6 ;  /* 0x000000800300780c */ /* 0x000fda0003784270 */
[----:B------:R-:W3:Y:S01]  /*3d00*/  @P4 LDG.E.LTC128B.U16 R104, desc[UR36][R62.64] ;  /* 0x000000243e684981 */ /* 0x000ee2000c1e1520 */
[----:B------:R-:W-:Y:S01]  /*3d10*/  BSSY B1, `(.L_x_90) ;  /* 0x000000a000017945 */ /* 0x000fe20003800000 */
[----:B---3--:R-:W-:-:S05]  /*3d20*/  SHF.L.U32 R4, R104, 0x10, RZ ;  /* 0x0000001068047819 */ /* 0x008fca00000006ff */
[----:B------:R-:W-:-:S04]  /*3d30*/  FMUL R5, R4, R89 ;  /* 0x0000005904057220 */ /* 0x000fc80000400000 */
[----:B------:R-:W-:-:S05]  /*3d40*/  FFMA R5, R24, R88, R5 ;  /* 0x0000005818057223 */ /* 0x000fca0000000005 */
[----:B------:R-:W-:-:S05]  /*3d50*/  F2FP.BF16.F32.PACK_AB R5, RZ, R5 ;  /* 0x00000005ff05723e */ /* 0x000fca00000010ff */
[----:B------:R1:W-:Y:S01]  /*3d60*/  @P4 STG.E.U16 desc[UR36][R14.64], R5 ;  /* 0x000000050e004986 */ /* 0x0003e2000c101524 */
[----:B------:R-:W-:-:S04]  /*3d70*/  ISETP.NE.AND P4, PT, R107, RZ, PT ;  /* 0x000000ff6b00720c */ /* 0x000fc80003f85270 */
[----:B------:R-:W-:-:S13]  /*3d80*/  ISETP.GT.AND P4, PT, R3, 0x80, P4 ;  /* 0x000000800300780c */ /* 0x000fda0002784270 */
[----:B-1----:R-:W-:Y:S05]  /*3d90*/  @!P4 BRA `(.L_x_91) ;  /* 0x000000000004c947 */ /* 0x002fea0003800000 */
[----:B------:R1:W5:Y:S02]  /*3da0*/  LDG.E.LTC128B.U16 R104, desc[UR36][R60.64+0x2] ;  /* 0x000002243c687981 */ /* 0x000364000c1e1520 */
.L_x_91:
[----:B------:R-:W-:Y:S05]  /*3db0*/  BSYNC B1 ;  /* 0x0000000000017941 */ /* 0x000fea0003800000 */
.L_x_90:
[----:B-----5:R-:W-:Y:S01]  /*3dc0*/  IMAD.U32 R4, R104, 0x10000, RZ ;  /* 0x0001000068047824 */ /* 0x020fe200078e00ff */
[----:B------:R-:W-:Y:S01]  /*3dd0*/  ISETP.GT.AND P6, PT, R3, 0x88, P6 ;  /* 0x000000880300780c */ /* 0x000fe200037c4270 */
        /* <DEDUP_REMOVED lines=8> */
[----:B------:R-:W-:Y:S05]  /*3e60*/  @!P6 BRA `(.L_x_93) ;  /* 0x000000000004e947 */ /* 0x000fea0003800000 */
[----:B------:R4:W5:Y:S02]  /*3e70*/  LDG.E.LTC128B.U16 R104, desc[UR36][R6.64] ;  /* 0x0000002406687981 */ /* 0x000964000c1e1520 */
.L_x_93:
[----:B------:R-:W-:Y:S05]  /*3e80*/  BSYNC B1 ;  /* 0x0000000000017941 */ /* 0x000fea0003800000 */
.L_x_92:
[----:B---3-5:R-:W-:Y:S01]  /*3e90*/  IMAD.U32 R4, R104, 0x10000, RZ ;  /* 0x0001000068047824 */ /* 0x028fe200078e00ff */
[----:B------:R-:W-:Y:S01]  /*3ea0*/  ISETP.NE.AND P4, PT, R107, RZ, PT ;  /* 0x000000ff6b00720c */ /* 0x000fe20003f85270 */
[----:B------:R-:W-:Y:S02]  /*3eb0*/  BSSY B1, `(.L_x_94) ;  /* 0x0000008000017945 */ /* 0x000fe40003800000 */
[----:B------:R-:W-:Y:S01]  /*3ec0*/  FMUL R5, R4, R89 ;  /* 0x0000005904057220 */ /* 0x000fe20000400000 */
[----:B------:R-:W-:-:S03]  /*3ed0*/  ISETP.GT.AND P4, PT, R3, 0x88, P4 ;  /* 0x000000880300780c */ /* 0x000fc60002784270 */
[----:B------:R-:W-:-:S05]  /*3ee0*/  FFMA R5, R26, R88, R5 ;  /* 0x000000581a057223 */ /* 0x000fca0000000005 */
[----:B------:R-:W-:-:S05]  /*3ef0*/  F2FP.BF16.F32.PACK_AB R5, RZ, R5 ;  /* 0x00000005ff05723e */ /* 0x000fca00000010ff */
[----:B------:R3:W-:Y:S01]  /*3f00*/  @P6 STG.E.U16 desc[UR36][R20.64], R5 ;  /* 0x0000000514006986 */ /* 0x0007e2000c101524 */
[----:B------:R-:W-:Y:S05]  /*3f10*/  @!P4 BRA `(.L_x_95) ;  /* 0x000000000004c947 */ /* 0x000fea0003800000 */
[----:B------:R0:W5:Y:S02]  /*3f20*/  LDG.E.LTC128B.U16 R104, desc[UR36][R10.64+0x2] ;  /* 0x000002240a687981 */ /* 0x000164000c1e1520 */
.L_x_95:
[----:B------:R-:W-:Y:S05]  /*3f30*/  BSYNC B1 ;  /* 0x0000000000017941 */ /* 0x000fea0003800000 */
.L_x_94:
[----:B-----5:R-:W-:Y:S01]  /*3f40*/  IMAD.U32 R4, R104, 0x10000, RZ ;  /* 0x0001000068047824 */ /* 0x020fe200078e00ff */
[----:B------:R-:W-:Y:S01]  /*3f50*/  ISETP.NE.AND P6, PT, R108, RZ, PT ;  /* 0x000000ff6c00720c */ /* 0x000fe20003fc5270 */
[----:B------:R-:W-:Y:S02]  /*3f60*/  BSSY B1, `(.L_x_96) ;  /* 0x0000008000017945 */ /* 0x000fe40003800000 */
[----:B------:R-:W-:-:S04]  /*3f70*/  FMUL R4, R4, R89 ;  /* 0x0000005904047220 */ /* 0x000fc80000400000 */
[----:B------:R-:W-:-:S05]  /*3f80*/  FFMA R4, R27, R88, R4 ;  /* 0x000000581b047223 */ /* 0x000fca0000000004 */
[----:B------:R-:W-:-:S05]  /*3f90*/  F2FP.BF16.F32.PACK_AB R4, RZ, R4 ;  /* 0x00000004ff04723e */ /* 0x000fca00000010ff */
[----:B------:R0:W-:Y:S01]  /*3fa0*/  @P4 STG.E.U16 desc[UR36][R64.64+0x2], R4 ;  /* 0x0000020440004986 */ /* 0x0001e2000c101524 */
[----:B------:R-:W-:-:S13]  /*3fb0*/  ISETP.GT.AND P4, PT, R3, 0x80, P6 ;  /* 0x000000800300780c */ /* 0x000fda0003784270 */
[----:B0-----:R-:W-:Y:S05]  /*3fc0*/  @!P4 BRA `(.L_x_97) ;  /* 0x000000000004c947 */ /* 0x001fea0003800000 */
[----:B------:R0:W5:Y:S02]  /*3fd0*/  LDG.E.LTC128B.U16 R104, desc[UR36][R60.64+0x10] ;  /* 0x000010243c687981 */ /* 0x000164000c1e1520 */
.L_x_97:
[----:B------:R-:W-:Y:S05]  /*3fe0*/  BSYNC B1 ;  /* 0x0000000000017941 */ /* 0x000fea0003800000 */
.L_x_96:
[----:B-----5:R-:W-:Y:S01]  /*3ff0*/  IMAD.U32 R4, R104, 0x10000, RZ ;  /* 0x0001000068047824 */ /* 0x020fe200078e00ff */
[----:B------:R-:W-:Y:S01]  /*4000*/  ISETP.NE.AND P6, PT, R105, RZ, PT ;  /* 0x000000ff6900720c */ /* 0x000fe20003fc5270 */
[----:B------:R-:W-:Y:S02]  /*4010*/  BSSY B1, `(.L_x_98) ;  /* 0x000000b000017945 */ /* 0x000fe40003800000 */
[----:B---3--:R-:W-:Y:S01]  /*4020*/  FMUL R5, R4, R89 ;  /* 0x0000005904057220 */ /* 0x008fe20000400000 */
[----:B------:R-:W-:-:S03]  /*4030*/  @P4 IMAD.MOV.U32 R4, RZ, RZ, R14 ;  /* 0x000000ffff044224 */ /* 0x000fc600078e000e */
[----:B------:R-:W-:-:S05]  /*4040*/  FFMA R5, R28, R88, R5 ;  /* 0x000000581c057223 */ /* 0x000fca0000000005 */
[----:B------:R-:W-:-:S04]  /*4050*/  F2FP.BF16.F32.PACK_AB R5, RZ, R5 ;  /* 0x00000005ff05723e */ /* 0x000fc800000010ff */
[----:B----4-:R-:W-:Y:S01]  /*4060*/  PRMT R6, R5, 0x7610, R6 ;  /* 0x0000761005067816 */ /* 0x010fe20000000006 */
[----:B------:R-:W-:-:S05]  /*4070*/  @P4 IMAD.MOV.U32 R5, RZ, RZ, R15 ;  /* 0x000000ffff054224 */ /* 0x000fca00078e000f */
[----:B------:R3:W-:Y:S01]  /*4080*/  @P4 STG.E.U16 desc[UR36][R4.64+0x10], R6 ;  /* 0x0000100604004986 */ /* 0x0007e2000c101524 */
[----:B------:R-:W-:-:S13]  /*4090*/  ISETP.GT.AND P4, PT, R3, 0x80, P6 ;  /* 0x000000800300780c */ /* 0x000fda0003784270 */
[----:B---3--:R-:W-:Y:S05]  /*40a0*/  @!P4 BRA `(.L_x_99) ;  /* 0x000000000004c947 */ /* 0x008fea0003800000 */
[----:B------:R3:W5:Y:S02]  /*40b0*/  LDG.E.LTC128B.U16 R104, desc[UR36][R60.64+0x12] ;  /* 0x000012243c687981 */ /* 0x000764000c1e1520 */
.L_x_99:
[----:B------:R-:W-:Y:S05]  /*40c0*/  BSYNC B1 ;  /* 0x0000000000017941 */ /* 0x000fea0003800000 */
.L_x_98:
[----:B-----5:R-:W-:Y:S01]  /*40d0*/  IMAD.U32 R4, R104, 0x10000, RZ ;  /* 0x0001000068047824 */ /* 0x020fe200078e00ff */
[----:B------:R-:W-:Y:S01]  /*40e0*/  BSSY B1, `(.L_x_100) ;  /* 0x000000c000017945 */ /* 0x000fe20003800000 */
[----:B------:R-:W-:Y:S02]  /*40f0*/  @P4 IMAD.MOV.U32 R5, RZ, RZ, R15 ;  /* 0x000000ffff054224 */ /* 0x000fe400078e000f */
[----:B------:R-:W-:-:S04]  /*4100*/  FMUL R4, R4, R89 ;  /* 0x0000005904047220 */ /* 0x000fc80000400000 */
[----:B------:R-:W-:-:S05]  /*4110*/  FFMA R4, R29, R88, R4 ;  /* 0x000000581d047223 */ /* 0x000fca0000000004 */
[----:B------:R-:W-:-:S04]  /*4120*/  F2FP.BF16.F32.PACK_AB R4, RZ, R4 ;  /* 0x00000004ff04723e */ /* 0x000fc800000010ff */
[----:B------:R-:W-:Y:S01]  /*4130*/  PRMT R6, R4, 0x7610, R6 ;  /* 0x0000761004067816 */ /* 0x000fe20000000006 */
[----:B------:R-:W-:-:S05]  /*4140*/  @P4 IMAD.MOV.U32 R4, RZ, RZ, R14 ;  /* 0x000000ffff044224 */ /* 0x000fca00078e000e */
[----:B------:R4:W-:Y:S01]  /*4150*/  @P4 STG.E.U16 desc[UR36][R4.64+0x12], R6 ;  /* 0x0000120604004986 */ /* 0x0009e2000c101524 */
[----:B------:R-:W-:-:S04]  /*4160*/  ISETP.NE.AND P4, PT, R108, RZ, PT ;  /* 0x000000ff6c00720c */ /* 0x000fc80003f85270 */
[----:B------:R-:W-:-:S13]  /*4170*/  ISETP.GT.AND P4, PT, R3, 0x88, P4 ;  /* 0x000000880300780c */ /* 0x000fda0002784270 */
[----:B----4-:R-:W-:Y:S05]  /*4180*/  @!P4 BRA `(.L_x_101) ;  /* 0x000000000004c947 */ /* 0x010fea0003800000 */
[----:B------:R4:W5:Y:S02]  /*4190*/  LDG.E.LTC128B.U16 R104, desc[UR36][R10.64+0x10] ;  /* 0x000010240a687981 */ /* 0x000964000c1e1520 */
.L_x_101:
[----:B------:R-:W-:Y:S05]  /*41a0*/  BSYNC B1 ;  /* 0x0000000000017941 */ /* 0x000fea0003800000 */
.L_x_100:
        /* <DEDUP_REMOVED lines=9> */
.L_x_103:
[----:B------:R-:W-:Y:S05]  /*4240*/  BSYNC B1 ;  /* 0x0000000000017941 */ /* 0x000fea0003800000 */
.L_x_102:
[----:B-----5:R-:W-:Y:S01]  /*4250*/  IMAD.U32 R4, R104, 0x10000, RZ ;  /* 0x0001000068047824 */ /* 0x020fe200078e00ff */
[----:B------:R-:W-:Y:S01]  /*4260*/  ISETP.NE.AND P6, PT, R106, RZ, PT ;  /* 0x000000ff6a00720c */ /* 0x000fe20003fc5270 */
        /* <DEDUP_REMOVED lines=8> */
[----:B------:R-:W-:-:S13]  /*42f0*/  ISETP.GT.AND P4, PT, R3, 0x80, P6 ;  /* 0x000000800300780c */ /* 0x000fda0003784270 */
[----:B0-----:R-:W-:Y:S05]  /*4300*/  @!P4 BRA `(.L_x_105) ;  /* 0x000000000004c947 */ /* 0x001fea0003800000 */
[----:B------:R0:W5:Y:S02]  /*4310*/  LDG.E.LTC128B.U16 R104, desc[UR36][R60.64+0x20] ;  /* 0x000020243c687981 */ /* 0x000164000c1e1520 */
.L_x_105:
[----:B------:R-:W-:Y:S05]  /*4320*/  BSYNC B1 ;  /* 0x0000000000017941 */ /* 0x000fea0003800000 */
.L_x_104:
[----:B-----5:R-:W-:Y:S01]  /*4330*/  IMAD.U32 R4, R104, 0x10000, RZ ;  /* 0x0001000068047824 */ /* 0x020fe200078e00ff */
[----:B------:R-:W-:Y:S01]  /*4340*/  ISETP.NE.AND P6, PT, R23, RZ, PT ;  /* 0x000000ff1700720c */ /* 0x000fe20003fc5270 */
[----:B------:R-:W-:Y:S02]  /*4350*/  BSSY B1, `(.L_x_106) ;  /* 0x000000b000017945 */ /* 0x000fe40003800000 */
[----:B------:R-:W-:Y:S01]  /*4360*/  FMUL R5, R4, R89 ;  /* 0x0000005904057220 */ /* 0x000fe20000400000 */
[----:B------:R-:W-:-:S03]  /*4370*/  @P4 IMAD.MOV.U32 R4, RZ, RZ, R14 ;  /* 0x000000ffff044224 */ /* 0x000fc600078e000e */
        /* <DEDUP_REMOVED lines=8> */
.L_x_107:
[----:B------:R-:W-:Y:S05]  /*4400*/  BSYNC B1 ;  /* 0x0000000000017941 */ /* 0x000fea0003800000 */
.L_x_106:
        /* <DEDUP_REMOVED lines=11> */
[----:B0-----:R-:W-:Y:S05]  /*44c0*/  @!P4 BRA `(.L_x_109) ;  /* 0x000000000004c947 */ /* 0x001fea0003800000 */
[----:B------:R0:W5:Y:S02]  /*44d0*/  LDG.E.LTC128B.U16 R104, desc[UR36][R10.64+0x20] ;  /* 0x000020240a687981 */ /* 0x000164000c1e1520 */
.L_x_109:
[----:B------:R-:W-:Y:S05]  /*44e0*/  BSYNC B1 ;  /* 0x0000000000017941 */ /* 0x000fea0003800000 */
.L_x_108:
[----:B-----5:R-:W-:Y:S01]  /*44f0*/  IMAD.U32 R4, R104, 0x10000, RZ ;  /* 0x0001000068047824 */ /* 0x020fe200078e00ff */
[----:B------:R-:W-:Y:S03]  /*4500*/  BSSY B1, `(.L_x_110) ;  /* 0x000000b000017945 */ /* 0x000fe60003800000 */
        /* <DEDUP_REMOVED lines=10> */
.L_x_111:
[----:B------:R-:W-:Y:S05]  /*45b0*/  BSYNC B1 ;  /* 0x0000000000017941 */ /* 0x000fea0003800000 */
.L_x_110:
        /* <DEDUP_REMOVED lines=13> */
.L_x_113:
[----:B------:R-:W-:Y:S05]  /*4690*/  BSYNC B1 ;  /* 0x0000000000017941 */ /* 0x000fea0003800000 */
.L_x_112:
        /* <DEDUP_REMOVED lines=13> */
.L_x_115:
[----:B------:R-:W-:Y:S05]  /*4770*/  BSYNC B1 ;  /* 0x0000000000017941 */ /* 0x000fea0003800000 */
.L_x_114:
        /* <DEDUP_REMOVED lines=13> */
.L_x_117:
[----:B------:R-:W-:Y:S05]  /*4850*/  BSYNC B1 ;  /* 0x0000000000017941 */ /* 0x000fea0003800000 */
.L_x_116:
        /* <DEDUP_REMOVED lines=12> */
.L_x_119:
[----:B------:R-:W-:Y:S05]  /*4920*/  BSYNC B1 ;  /* 0x0000000000017941 */ /* 0x000fea0003800000 */
.L_x_118:
        /* <DEDUP_REMOVED lines=13> */
.L_x_121:
[----:B------:R-:W-:Y:S05]  /*4a00*/  BSYNC B1 ;  /* 0x0000000000017941 */ /* 0x000fea0003800000 */
.L_x_120:
        /* <DEDUP_REMOVED lines=13> */
.L_x_123:
[----:B------:R-:W-:Y:S05]  /*4ae0*/  BSYNC B1 ;  /* 0x0000000000017941 */ /* 0x000fea0003800000 */
.L_x_122:
[----:B-----5:R-:W-:Y:S01]  /*4af0*/  SHF.L.U32 R4, R104, 0x10, RZ ;  /* 0x0000001068047819 */ /* 0x020fe200000006ff */
[----:B------:R-:W-:Y:S01]  /*4b00*/  @P4 IMAD.MOV.U32 R5, RZ, RZ, R15 ;  /* 0x000000ffff054224 */ /* 0x000fe200078e000f */
[----:B------:R-:W-:Y:S03]  /*4b10*/  BSSY B1, `(.L_x_124) ;  /* 0x000000b000017945 */ /* 0x000fe60003800000 */
        /* <DEDUP_REMOVED lines=10> */
.L_x_125:
[----:B------:R-:W-:Y:S05]  /*4bc0*/  BSYNC B1 ;  /* 0x0000000000017941 */ /* 0x000fea0003800000 */
.L_x_124:
        /* <DEDUP_REMOVED lines=12> */
.L_x_127:
[----:B------:R-:W-:Y:S05]  /*4c90*/  BSYNC B1 ;  /* 0x0000000000017941 */ /* 0x000fea0003800000 */
.L_x_126:
        /* <DEDUP_REMOVED lines=13> */
.L_x_129:
[----:B------:R-:W-:Y:S05]  /*4d70*/  BSYNC B1 ;  /* 0x0000000000017941 */ /* 0x000fea0003800000 */
.L_x_128:
        /* <DEDUP_REMOVED lines=12> */
.L_x_131:
[----:B------:R-:W-:Y:S05]  /*4e40*/  BSYNC B1 ;  /* 0x0000000000017941 */ /* 0x000fea0003800000 */
.L_x_130:
        /* <DEDUP_REMOVED lines=12> */
.L_x_133:
[----:B------:R-:W-:Y:S05]  /*4f10*/  BSYNC B1 ;  /* 0x0000000000017941 */ /* 0x000fea0003800000 */
.L_x_132:
[----:B-----5:R-:W-:Y:S01]  /*4f20*/  IMAD.U32 R4, R104, 0x10000, RZ ;  /* 0x0001000068047824 */ /* 0x020fe200078e00ff */
[----:B------:R-:W-:Y:S01]  /*4f30*/  ISETP.GT.AND P5, PT, R3, 0x88, P5 ;  /* 0x000000880300780c */ /* 0x000fe20002fa4270 */
        /* <DEDUP_REMOVED lines=8> */
[----:B------:R-:W-:Y:S05]  /*4fc0*/  @!P5 BRA `(.L_x_135) ;  /* 0x000000000004d947 */ /* 0x000fea0003800000 */
[----:B------:R0:W5:Y:S02]  /*4fd0*/  LDG.E.LTC128B.U16 R104, desc[UR36][R10.64+0x52] ;  /* 0x000052240a687981 */ /* 0x000164000c1e1520 */
.L_x_135:
[----:B------:R-:W-:Y:S05]  /*4fe0*/  BSYNC B1 ;  /* 0x0000000000017941 */ /* 0x000fea0003800000 */
.L_x_134:
[----:B0----5:R-:W-:Y:S01]  /*4ff0*/  IMAD.U32 R4, R104, 0x10000, RZ ;  /* 0x0001000068047824 */ /* 0x021fe200078e00ff */
        /* <DEDUP_REMOVED lines=11> */
.L_x_137:
[----:B------:R-:W-:Y:S05]  /*50b0*/  BSYNC B1 ;  /* 0x0000000000017941 */ /* 0x000fea0003800000 */
.L_x_136:
[----:B0----5:R-:W-:Y:S01]  /*50c0*/  IMAD.U32 R4, R104, 0x10000, RZ ;  /* 0x0001000068047824 */ /* 0x021fe200078e00ff */
        /* <DEDUP_REMOVED lines=11> */
.L_x_139:
[----:B------:R-:W-:Y:S05]  /*5180*/  BSYNC B1 ;  /* 0x0000000000017941 */ /* 0x000fea0003800000 */
.L_x_138:
        /* <DEDUP_REMOVED lines=12> */
.L_x_141:
[----:B------:R-:W-:Y:S05]  /*5250*/  BSYNC B1 ;  /* 0x0000000000017941 */ /* 0x000fea0003800000 */
.L_x_140:
        /* <DEDUP_REMOVED lines=12> */
.L_x_143:
[----:B------:R-:W-:Y:S05]  /*5320*/  BSYNC B1 ;  /* 0x0000000000017941 */ /* 0x000fea0003800000 */
.L_x_142:
        /* <DEDUP_REMOVED lines=12> */
.L_x_145:
[----:B------:R-:W-:Y:S05]  /*53f0*/  BSYNC B1 ;  /* 0x0000000000017941 */ /* 0x000fea0003800000 */
.L_x_144:
        /* <DEDUP_REMOVED lines=12> */
.L_x_147:
[----:B------:R-:W-:Y:S05]  /*54c0*/  BSYNC B1 ;  /* 0x0000000000017941 */ /* 0x000fea0003800000 */
.L_x_146:
        /* <DEDUP_REMOVED lines=9> */
.L_x_149:
[----:B------:R-:W-:Y:S05]  /*5560*/  BSYNC B1 ;  /* 0x0000000000017941 */ /* 0x000fea0003800000 */
.L_x_148:
        /* <DEDUP_REMOVED lines=12> */
.L_x_151:
[----:B------:R-:W-:Y:S05]  /*5630*/  BSYNC B1 ;  /* 0x0000000000017941 */ /* 0x000fea0003800000 */
.L_x_150:
[----:B------:R-:W-:Y:S05]  /*5640*/  @!P0 BRA `(.L_x_152) ;  /* 0x0000001400f08947 */ /* 0x000fea0003800000 */
[----:B-----5:R-:W-:-:S04]  /*5650*/  IMAD.U32 R104, R104, 0x10000, RZ ;  /* 0x0001000068687824 */ /* 0x020fc800078e00ff */
[----:B------:R-:W-:-:S04]  /*5660*/  FMUL R104, R104, R89 ;  /* 0x0000005968687220 */ /* 0x000fc80000400000 */
[----:B------:R-:W-:-:S05]  /*5670*/  FFMA R104, R55, R88, R104 ;  /* 0x0000005837687223 */ /* 0x000fca0000000068 */
[----:B------:R-:W-:-:S05]  /*5680*/  F2FP.BF16.F32.PACK_AB R104, RZ, R104 ;  /* 0x00000068ff68723e */ /* 0x000fca00000010ff */
[----:B------:R0:W-:Y:S01]  /*5690*/  STG.E.U16 desc[UR36][R12.64+0x72], R104 ;  /* 0x000072680c007986 */ /* 0x0001e2000c101524 */
[----:B------:R-:W-:Y:S05]  /*56a0*/  BRA `(.L_x_152) ;  /* 0x0000001400d87947 */ /* 0x000fea0003800000 */
.L_x_29:
[----:B------:R-:W-:Y:S01]  /*56b0*/  ULDC.64 UR4, c[0x0][0x5c0] ;  /* 0x0001700000047ab9 */ /* 0x000fe20000000a00 */
[----:B------:R-:W-:Y:S01]  /*56c0*/  ISETP.GT.AND P3, PT, R4, 0x1, PT ;  /* 0x000000010400780c */ /* 0x000fe20003f64270 */
[-C--:B------:R-:W-:Y:S01]  /*56d0*/  FMUL R56, R56, R88.reuse ;  /* 0x0000005838387220 */ /* 0x080fe20000400000 */
[----:B------:R-:W-:Y:S01]  /*56e0*/  LEA R14, P1, R104, UR4, 0x1 ;  /* 0x00000004680e7c11 */ /* 0x000fe2000f8208ff */
[-C--:B------:R-:W-:Y:S01]  /*56f0*/  FMUL R57, R57, R88.reuse ;  /* 0x0000005839397220 */ /* 0x080fe20000400000 */
[----:B------:R-:W-:Y:S01]  /*5700*/  IMAD.SHL.U32 R7, R12, 0x10, RZ ;  /* 0x000000100c077824 */ /* 0x000fe200078e00ff */
[----:B------:R-:W-:Y:S01]  /*5710*/  ISETP.GT.AND P2, PT, R3, 0x8, P6 ;  /* 0x000000080300780c */ /* 0x000fe20003744270 */
[-C--:B------:R-:W-:Y:S01]  /*5720*/  FMUL R58, R58, R88.reuse ;  /* 0x000000583a3a7220 */ /* 0x080fe20000400000 */
[----:B------:R-:W-:Y:S01]  /*5730*/  LEA.HI.X R15, R104, UR5, R93, 0x1, P1 ;  /* 0x00000005680f7c11 */ /* 0x000fe200088f0c5d */
[-C--:B------:R-:W-:Y:S01]  /*5740*/  FMUL R59, R59, R88.reuse ;  /* 0x000000583b3b7220 */ /* 0x080fe20000400000 */
[----:B------:R-:W-:Y:S01]  /*5750*/  ISETP.GT.AND P1, PT, R3, RZ, P3 ;  /* 0x000000ff0300720c */ /* 0x000fe20001f24270 */
[----:B------:R-:W-:Y:S01]  /*5760*/  FMUL R60, R60, R88 ;  /* 0x000000583c3c7220 */ /* 0x000fe20000400000 */
[----:B------:R-:W-:Y:S01]  /*5770*/  F2FP.BF16.F32.PACK_AB R56, RZ, R56 ;  /* 0x00000038ff38723e */ /* 0x000fe200000010ff */
[-C--:B------:R-:W-:Y:S01]  /*5780*/  FMUL R61, R61, R88.reuse ;  /* 0x000000583d3d7220 */ /* 0x080fe20000400000 */
[----:B------:R-:W-:Y:S01]  /*5790*/  F2FP.BF16.F32.PACK_AB R57, RZ, R57 ;  /* 0x00000039ff39723e */ /* 0x000fe200000010ff */
[----:B------:R-:W-:Y:S01]  /*57a0*/  FMUL R63, R63, R88 ;  /* 0x000000583f3f7220 */ /* 0x000fe20000400000 */
[C---:B------:R-:W-:Y:S01]  /*57b0*/  SHF.L.U64.HI R5, R12.reuse, 0x4, R13 ;  /* 0x000000040c057819 */ /* 0x040fe2000001020d */
[----:B------:R-:W-:Y:S01]  /*57c0*/  @P0 STG.E.U16 desc[UR36][R14.64], R56 ;  /* 0x000000380e000986 */ /* 0x000fe2000c101524 */
[----:B------:R-:W-:Y:S01]  /*57d0*/  PRMT R9, R57, 0x7610, R9 ;  /* 0x0000761039097816 */ /* 0x000fe20000000009 */
[----:B------:R-:W-:Y:S01]  /*57e0*/  IMAD.SHL.U32 R57, R12, 0x100, RZ ;  /* 0x000001000c397824 */ /* 0x000fe200078e00ff */
[----:B------:R-:W-:Y:S01]  /*57f0*/  IADD3 R8, P0, R7, R14, RZ ;  /* 0x0000000e07087210 */ /* 0x000fe20007f1e0ff */
[----:B------:R-:W-:Y:S01]  /*5800*/  FMUL R62, R62, R88 ;  /* 0x000000583e3e7220 */ /* 0x000fe20000400000 */
[----:B------:R-:W-:Y:S01]  /*5810*/  F2FP.BF16.F32.PACK_AB R58, RZ, R58 ;  /* 0x0000003aff3a723e */ /* 0x000fe200000010ff */
[----:B------:R-:W-:Y:S01]  /*5820*/  @P1 IMAD.MOV.U32 R11, RZ, RZ, R15 ;  /* 0x000000ffff0b1224 */ /* 0x000fe200078e000f */
[----:B------:R-:W-:Y:S01]  /*5830*/  @P1 MOV R10, R14 ;  /* 0x0000000e000a1202 */ /* 0x000fe20000000f00 */
[-C--:B------:R-:W-:Y:S01]  /*5840*/  FMUL R64, R64, R88.reuse ;  /* 0x0000005840407220 */ /* 0x080fe20000400000 */
[----:B------:R-:W-:Y:S01]  /*5850*/  SHF.L.U64.HI R23, R12, 0x8, R13 ;  /* 0x000000080c177819 */ /* 0x000fe2000001020d */
[-C--:B------:R-:W-:Y:S01]  /*5860*/  FMUL R65, R65, R88.reuse ;  /* 0x0000005841417220 */ /* 0x080fe20000400000 */
[----:B------:R-:W-:Y:S01]  /*5870*/  ISETP.GT.AND P4, PT, R4, 0x8, PT ;  /* 0x000000080400780c */ /* 0x000fe20003f84270 */
[----:B------:R0:W-:Y:S01]  /*5880*/  @P1 STG.E.U16 desc[UR36][R10.64+0x2], R9 ;  /* 0x000002090a001986 */ /* 0x0001e2000c101524 */
[----:B------:R-:W-:Y:S01]  /*5890*/  F2FP.BF16.F32.PACK_AB R59, RZ, R59 ;  /* 0x0000003bff3b723e */ /* 0x000fe200000010ff */
[----:B------:R-:W-:Y:S01]  /*58a0*/  FMUL R66, R66, R88 ;  /* 0x0000005842427220 */ /* 0x000fe20000400000 */
[----:B------:R-:W-:Y:S01]  /*58b0*/  F2FP.BF16.F32.PACK_AB R60, RZ, R60 ;  /* 0x0000003cff3c723e */ /* 0x000fe200000010ff */
[-C--:B------:R-:W-:Y:S01]  /*58c0*/  FMUL R67, R67, R88.reuse ;  /* 0x0000005843437220 */ /* 0x080fe20000400000 */
[----:B------:R-:W-:Y:S01]  /*58d0*/  F2FP.BF16.F32.PACK_AB R61, RZ, R61 ;  /* 0x0000003dff3d723e */ /* 0x000fe200000010ff */
[-C--:B------:R-:W-:Y:S01]  /*58e0*/  FMUL R68, R68, R88.reuse ;  /* 0x0000005844447220 */ /* 0x080fe20000400000 */
[----:B------:R-:W-:Y:S01]  /*58f0*/  F2FP.BF16.F32.PACK_AB R63, RZ, R63 ;  /* 0x0000003fff3f723e */ /* 0x000fe200000010ff */
[----:B------:R-:W-:Y:S01]  /*5900*/  FMUL R69, R69, R88 ;  /* 0x0000005845457220 */ /* 0x000fe20000400000 */
[----:B------:R-:W-:Y:S01]  /*5910*/  F2FP.BF16.F32.PACK_AB R62, RZ, R62 ;  /* 0x0000003eff3e723e */ /* 0x000fe200000010ff */
[----:B------:R-:W-:Y:S01]  /*5920*/  FMUL R70, R70, R88 ;  /* 0x0000005846467220 */ /* 0x000fe20000400000 */
[----:B------:R-:W-:Y:S01]  /*5930*/  F2FP.BF16.F32.PACK_AB R64, RZ, R64 ;  /* 0x00000040ff40723e */ /* 0x000fe200000010ff */
[----:B0-----:R-:W-:Y:S01]  /*5940*/  IMAD.X R9, R5, 0x1, R15, P0 ;  /* 0x0000000105097824 */ /* 0x001fe200000e060f */
[----:B------:R-:W-:Y:S01]  /*5950*/  ISETP.GT.AND P0, PT, R3, 0x8, P3 ;  /* 0x000000080300780c */ /* 0x000fe20001f04270 */
[-C--:B------:R-:W-:Y:S01]  /*5960*/  FMUL R71, R71, R88.reuse ;  /* 0x0000005847477220 */ /* 0x080fe20000400000 */
[----:B------:R-:W-:Y:S01]  /*5970*/  ISETP.GT.AND P3, PT, R4, 0x9, PT ;  /* 0x000000090400780c */ /* 0x000fe20003f64270 */
[----:B------:R-:W-:Y:S01]  /*5980*/  FMUL R72, R72, R88 ;  /* 0x0000005848487220 */ /* 0x000fe20000400000 */
[----:B------:R-:W-:Y:S01]  /*5990*/  @P2 STG.E.U16 desc[UR36][R8.64], R58 ;  /* 0x0000003a08002986 */ /* 0x000fe2000c101524 */
[----:B------:R-:W-:Y:S01]  /*59a0*/  IADD3 R6, P1, P2, R57, R14, R7 ;  /* 0x0000000e39067210 */ /* 0x000fe20007a3e007 */
[-C--:B------:R-:W-:Y:S01]  /*59b0*/  FMUL R73, R73, R88.reuse ;  /* 0x0000005849497220 */ /* 0x080fe20000400000 */
[----:B------:R-:W-:Y:S01]  /*59c0*/  F2FP.BF16.F32.PACK_AB R65, RZ, R65 ;  /* 0x00000041ff41723e */ /* 0x000fe200000010ff */
[-C--:B------:R-:W-:Y:S01]  /*59d0*/  FMUL R74, R74, R88.reuse ;  /* 0x000000584a4a7220 */ /* 0x080fe20000400000 */
[----:B------:R-:W-:Y:S01]  /*59e0*/  IADD3.X R7, R23, R15, R5, P1, P2 ;  /* 0x0000000f17077210 */ /* 0x000fe20000fe4405 */
[-C--:B------:R-:W-:Y:S01]  /*59f0*/  FMUL R75, R75, R88.reuse ;  /* 0x000000584b4b7220 */ /* 0x080fe20000400000 */
[C---:B------:R-:W-:Y:S01]  /*5a00*/  ISETP.GT.AND P1, PT, R3.reuse, RZ, P4 ;  /* 0x000000ff0300720c */ /* 0x040fe20002724270 */
[-C--:B------:R-:W-:Y:S01]  /*5a10*/  FMUL R76, R76, R88.reuse ;  /* 0x000000584c4c7220 */ /* 0x080fe20000400000 */
[----:B------:R-:W-:Y:S01]  /*5a20*/  @P0 STG.E.U16 desc[UR36][R8.64+0x2], R59 ;  /* 0x0000023b08000986 */ /* 0x000fe2000c101524 */
[----:B------:R-:W-:Y:S01]  /*5a30*/  ISETP.GT.AND P0, PT, R3, RZ, P3 ;  /* 0x000000ff0300720c */ /* 0x000fe20001f04270 */
[-C--:B------:R-:W-:Y:S01]  /*5a40*/  FMUL R77, R77, R88.reuse ;  /* 0x000000584d4d7220 */ /* 0x080fe20000400000 */
[----:B------:R-:W-:Y:S01]  /*5a50*/  ISETP.GT.AND P2, PT, R4, 0x11, PT ;  /* 0x000000110400780c */ /* 0x000fe20003f44270 */
[----:B------:R-:W-:Y:S01]  /*5a60*/  FMUL R78, R78, R88 ;  /* 0x000000584e4e7220 */ /* 0x000fe20000400000 */
[----:B------:R-:W-:Y:S01]  /*5a70*/  F2FP.BF16.F32.PACK_AB R66, RZ, R66 ;  /* 0x00000042ff42723e */ /* 0x000fe200000010ff */
[-C--:B------:R-:W-:Y:S01]  /*5a80*/  FMUL R79, R79, R88.reuse ;  /* 0x000000584f4f7220 */ /* 0x080fe20000400000 */
[----:B------:R-:W-:Y:S01]  /*5a90*/  F2FP.BF16.F32.PACK_AB R67, RZ, R67 ;  /* 0x00000043ff43723e */ /* 0x000fe200000010ff */
[----:B------:R-:W-:Y:S01]  /*5aa0*/  FMUL R80, R80, R88 ;  /* 0x0000005850507220 */ /* 0x000fe20000400000 */
[----:B------:R-:W-:Y:S01]  /*5ab0*/  F2FP.BF16.F32.PACK_AB R68, RZ, R68 ;  /* 0x00000044ff44723e */ /* 0x000fe200000010ff */
[----:B------:R-:W-:Y:S01]  /*5ac0*/  FMUL R81, R81, R88 ;  /* 0x0000005851517220 */ /* 0x000fe20000400000 */
[--C-:B------:R-:W-:Y:S01]  /*5ad0*/  @P1 IMAD.MOV.U32 R10, RZ, RZ, R14.reuse ;  /* 0x000000ffff0a1224 */ /* 0x100fe200078e000e */
[----:B------:R-:W-:Y:S01]  /*5ae0*/  F2FP.BF16.F32.PACK_AB R69, RZ, R69 ;  /* 0x00000045ff45723e */ /* 0x000fe200000010ff */
[--C-:B------:R-:W-:Y:S01]  /*5af0*/  @P1 IMAD.MOV.U32 R11, RZ, RZ, R15.reuse ;  /* 0x000000ffff0b1224 */ /* 0x100fe200078e000f */
[----:B------:R-:W-:Y:S01]  /*5b00*/  F2FP.BF16.F32.PACK_AB R70, RZ, R70 ;  /* 0x00000046ff46723e */ /* 0x000fe200000010ff */
[-C--:B------:R-:W-:Y:S01]  /*5b10*/  FMUL R82, R82, R88.reuse ;  /* 0x0000005852527220 */ /* 0x080fe20000400000 */
[----:B------:R-:W-:Y:S01]  /*5b20*/  F2FP.BF16.F32.PACK_AB R71, RZ, R71 ;  /* 0x00000047ff47723e */ /* 0x000fe200000010ff */
[-C--:B------:R-:W-:Y:S01]  /*5b30*/  FMUL R83, R83, R88.reuse ;  /* 0x0000005853537220 */ /* 0x080fe20000400000 */
[----:B------:R0:W-:Y:S01]  /*5b40*/  @P1 STG.E.U16 desc[UR36][R10.64+0x10], R60 ;  /* 0x0000103c0a001986 */ /* 0x0001e2000c101524 */
[----:B------:R-:W-:Y:S01]  /*5b50*/  ISETP.GT.AND P1, PT, R3, 0x8, P4 ;  /* 0x000000080300780c */ /* 0x000fe20002724270 */
[----:B------:R-:W-:Y:S01]  /*5b60*/  FMUL R84, R84, R88 ;  /* 0x0000005854547220 */ /* 0x000fe20000400000 */
[----:B------:R-:W-:Y:S01]  /*5b70*/  F2FP.BF16.F32.PACK_AB R72, RZ, R72 ;  /* 0x00000048ff48723e */ /* 0x000fe200000010ff */
[-C--:B------:R-:W-:Y:S01]  /*5b80*/  FMUL R85, R85, R88.reuse ;  /* 0x0000005855557220 */ /* 0x080fe20000400000 */
[----:B------:R-:W-:Y:S01]  /*5b90*/  F2FP.BF16.F32.PACK_AB R73, RZ, R73 ;  /* 0x00000049ff49723e */ /* 0x000fe200000010ff */
[----:B------:R-:W-:Y:S01]  /*5ba0*/  FMUL R86, R86, R88 ;  /* 0x0000005856567220 */ /* 0x000fe20000400000 */
[----:B------:R-:W-:Y:S01]  /*5bb0*/  F2FP.BF16.F32.PACK_AB R74, RZ, R74 ;  /* 0x0000004aff4a723e */ /* 0x000fe200000010ff */
[-C--:B------:R-:W-:Y:S01]  /*5bc0*/  FMUL R87, R87, R88.reuse ;  /* 0x0000005857577220 */ /* 0x080fe20000400000 */
[----:B------:R-:W-:Y:S01]  /*5bd0*/  F2FP.BF16.F32.PACK_AB R75, RZ, R75 ;  /* 0x0000004bff4b723e */ /* 0x000fe200000010ff */
[----:B------:R-:W-:Y:S01]  /*5be0*/  FMUL R24, R24, R88 ;  /* 0x0000005818187220 */ /* 0x000fe20000400000 */
[C---:B------:R-:W-:Y:S01]  /*5bf0*/  ISETP.GT.AND P5, PT, R4.reuse, 0x28, PT ;  /* 0x000000280400780c */ /* 0x040fe20003fa4270 */
[--C-:B0-----:R-:W-:Y:S01]  /*5c00*/  @P0 IMAD.MOV.U32 R10, RZ, RZ, R14.reuse ;  /* 0x000000ffff0a0224 */ /* 0x101fe200078e000e */
[----:B------:R-:W-:Y:S01]  /*5c10*/  F2FP.BF16.F32.PACK_AB R76, RZ, R76 ;  /* 0x0000004cff4c723e */ /* 0x000fe200000010ff */
[--C-:B------:R-:W-:Y:S01]  /*5c20*/  @P0 IMAD.MOV.U32 R11, RZ, RZ, R15.reuse ;  /* 0x000000ffff0b0224 */ /* 0x100fe200078e000f */
[----:B------:R-:W-:Y:S01]  /*5c30*/  ISETP.GT.AND P4, PT, R4, 0x29, PT ;  /* 0x000000290400780c */ /* 0x000fe20003f84270 */
[-C--:B------:R-:W-:Y:S01]  /*5c40*/  FMUL R25, R25, R88.reuse ;  /* 0x0000005819197220 */ /* 0x080fe20000400000 */
[----:B------:R-:W-:Y:S01]  /*5c50*/  F2FP.BF16.F32.PACK_AB R77, RZ, R77 ;  /* 0x0000004dff4d723e */ /* 0x000fe200000010ff */
[-C--:B------:R-:W-:Y:S01]  /*5c60*/  FMUL R26, R26, R88.reuse ;  /* 0x000000581a1a7220 */ /* 0x080fe20000400000 */
[----:B------:R0:W-:Y:S01]  /*5c70*/  @P0 STG.E.U16 desc[UR36][R10.64+0x12], R61 ;  /* 0x0000123d0a000986 */ /* 0x0001e2000c101524 */
[----:B------:R-:W-:Y:S01]  /*5c80*/  ISETP.GT.AND P0, PT, R3, 0x8, P3 ;  /* 0x000000080300780c */ /* 0x000fe20001f04270 */
[-C--:B------:R-:W-:Y:S01]  /*5c90*/  FMUL R27, R27, R88.reuse ;  /* 0x000000581b1b7220 */ /* 0x080fe20000400000 */
[C---:B------:R-:W-:Y:S01]  /*5ca0*/  ISETP.GT.AND P3, PT, R4.reuse, 0x10, PT ;  /* 0x000000100400780c */ /* 0x040fe20003f64270 */
[----:B------:R-:W-:Y:S01]  /*5cb0*/  @P1 STG.E.U16 desc[UR36][R8.64+0x10], R62 ;  /* 0x0000103e08001986 */ /* 0x000fe2000c101524 */
[----:B------:R-:W-:Y:S01]  /*5cc0*/  ISETP.GT.AND P1, PT, R4, 0x19, PT ;  /* 0x000000190400780c */ /* 0x000fe20003f24270 */
        /* <DEDUP_REMOVED lines=8> */
[----:B------:R-:W-:Y:S01]  /*5d50*/  @P0 STG.E.U16 desc[UR36][R8.64+0x12], R63 ;  /* 0x0000123f08000986 */ /* 0x000fe2000c101524 */
[----:B------:R-:W-:Y:S01]  /*5d60*/  ISETP.GT.AND P0, PT, R3, RZ, P3 ;  /* 0x000000ff0300720c */ /* 0x000fe20001f04270 */
[----:B------:R-:W-:Y:S01]  /*5d70*/  FMUL R32, R32, R88 ;  /* 0x0000005820207220 */ /* 0x000fe20000400000 */
[----:B------:R-:W-:Y:S01]  /*5d80*/  F2FP.BF16.F32.PACK_AB R82, RZ, R82 ;  /* 0x00000052ff52723e */ /* 0x000fe200000010ff */
[-C--:B------:R-:W-:Y:S01]  /*5d90*/  FMUL R33, R33, R88.reuse ;  /* 0x0000005821217220 */ /* 0x080fe20000400000 */
[----:B------:R-:W-:Y:S01]  /*5da0*/  F2FP.BF16.F32.PACK_AB R83, RZ, R83 ;  /* 0x00000053ff53723e */ /* 0x000fe200000010ff */
[----:B------:R-:W-:Y:S01]  /*5db0*/  FMUL R34, R34, R88 ;  /* 0x0000005822227220 */ /* 0x000fe20000400000 */
[----:B------:R-:W-:Y:S01]  /*5dc0*/  F2FP.BF16.F32.PACK_AB R84, RZ, R84 ;  /* 0x00000054ff54723e */ /* 0x000fe200000010ff */
[-C--:B------:R-:W-:Y:S01]  /*5dd0*/  FMUL R35, R35, R88.reuse ;  /* 0x0000005823237220 */ /* 0x080fe20000400000 */
[----:B------:R-:W-:Y:S01]  /*5de0*/  P2R R5, PR, RZ, 0x20 ;  /* 0x00000020ff057803 */ /* 0x000fe20000000000 */
[-C--:B------:R-:W-:Y:S01]  /*5df0*/  FMUL R36, R36, R88.reuse ;  /* 0x0000005824247220 */ /* 0x080fe20000400000 */
[----:B------:R-:W-:Y:S01]  /*5e00*/  F2FP.BF16.F32.PACK_AB R85, RZ, R85 ;  /* 0x00000055ff55723e */ /* 0x000fe200000010ff */
[----:B------:R-:W-:Y:S01]  /*5e10*/  FMUL R37, R37, R88 ;  /* 0x0000005825257220 */ /* 0x000fe20000400000 */
[----:B------:R-:W-:Y:S01]  /*5e20*/  F2FP.BF16.F32.PACK_AB R86, RZ, R86 ;  /* 0x00000056ff56723e */ /* 0x000fe200000010ff */
[--C-:B0-----:R-:W-:Y:S01]  /*5e30*/  @P0 IMAD.MOV.U32 R10, RZ, RZ, R14.reuse ;  /* 0x000000ffff0a0224 */ /* 0x101fe200078e000e */
[----:B------:R-:W-:Y:S01]  /*5e40*/  F2FP.BF16.F32.PACK_AB R87, RZ, R87 ;  /* 0x00000057ff57723e */ /* 0x000fe200000010ff */
[--C-:B------:R-:W-:Y:S01]  /*5e50*/  @P0 IMAD.MOV.U32 R11, RZ, RZ, R15.reuse ;  /* 0x000000ffff0b0224 */ /* 0x100fe200078e000f */
[----:B------:R-:W-:Y:S01]  /*5e60*/  F2FP.BF16.F32.PACK_AB R24, RZ, R24 ;  /* 0x00000018ff18723e */ /* 0x000fe200000010ff */
[-C--:B------:R-:W-:Y:S01]  /*5e70*/  FMUL R38, R38, R88.reuse ;  /* 0x0000005826267220 */ /* 0x080fe20000400000 */
[----:B------:R-:W-:Y:S01]  /*5e80*/  F2FP.BF16.F32.PACK_AB R25, RZ, R25 ;  /* 0x00000019ff19723e */ /* 0x000fe200000010ff */
[-C--:B------:R-:W-:Y:S01]  /*5e90*/  FMUL R39, R39, R88.reuse ;  /* 0x0000005827277220 */ /* 0x080fe20000400000 */
[----:B------:R0:W-:Y:S01]  /*5ea0*/  @P0 STG.E.U16 desc[UR36][R10.64+0x20], R64 ;  /* 0x000020400a000986 */ /* 0x0001e2000c101524 */
        /* <DEDUP_REMOVED lines=10> */
[----:B------:R-:W-:Y:S01]  /*5f50*/  F2FP.BF16.F32.PACK_AB R30, RZ, R30 ;  /* 0x0000001eff1e723e */ /* 0x000fe200000010ff */
[----:B------:R-:W-:Y:S01]  /*5f60*/  FMUL R45, R45, R88 ;  /* 0x000000582d2d7220 */ /* 0x000fe20000400000 */
[----:B------:R-:W-:Y:S01]  /*5f70*/  F2FP.BF16.F32.PACK_AB R31, RZ, R31 ;  /* 0x0000001fff1f723e */ /* 0x000fe200000010ff */
[----:B0-----:R-:W-:Y:S01]  /*5f80*/  @P0 IMAD.MOV.U32 R10, RZ, RZ, R14 ;  /* 0x000000ffff0a0224 */ /* 0x001fe200078e000e */
[----:B------:R-:W-:Y:S01]  /*5f90*/  F2FP.BF16.F32.PACK_AB R32, RZ, R32 ;  /* 0x00000020ff20723e */ /* 0x000fe200000010ff */
[----:B------:R-:W-:Y:S01]  /*5fa0*/  @P0 IMAD.MOV.U32 R11, RZ, RZ, R15 ;  /* 0x000000ffff0b0224 */ /* 0x000fe200078e000f */
[----:B------:R-:W-:Y:S01]  /*5fb0*/  F2FP.BF16.F32.PACK_AB R33, RZ, R33 ;  /* 0x00000021ff21723e */ /* 0x000fe200000010ff */
[----:B------:R-:W-:Y:S01]  /*5fc0*/  FMUL R46, R46, R88 ;  /* 0x000000582e2e7220 */ /* 0x000fe20000400000 */
[----:B------:R-:W-:Y:S01]  /*5fd0*/  F2FP.BF16.F32.PACK_AB R34, RZ, R34 ;  /* 0x00000022ff22723e */ /* 0x000fe200000010ff */
[-C--:B------:R-:W-:Y:S01]  /*5fe0*/  FMUL R47, R47, R88.reuse ;  /* 0x000000582f2f7220 */ /* 0x080fe20000400000 */
[----:B------:R0:W-:Y:S01]  /*5ff0*/  @P0 STG.E.U16 desc[UR36][R10.64+0x22], R65 ;  /* 0x000022410a000986 */ /* 0x0001e2000c101524 */
[----:B------:R-:W-:Y:S01]  /*6000*/  ISETP.GT.AND P0, PT, R3, 0x8, P3 ;  /* 0x000000080300780c */ /* 0x000fe20001f04270 */
[-C--:B------:R-:W-:Y:S01]  /*6010*/  FMUL R48, R48, R88.reuse ;  /* 0x0000005830307220 */ /* 0x080fe20000400000 */
[----:B------:R-:W-:Y:S01]  /*6020*/  ISETP.GT.AND P3, PT, R4, 0x30, PT ;  /* 0x000000300400780c */ /* 0x000fe20003f64270 */
        /* <DEDUP_REMOVED lines=11> */
[----:B------:R-:W-:Y:S01]  /*60e0*/  ISETP.GT.AND P0, PT, R3, 0x8, P2 ;  /* 0x000000080300780c */ /* 0x000fe20001704270 */
[-C--:B------:R-:W-:Y:S01]  /*60f0*/  FMUL R54, R54, R88.reuse ;  /* 0x0000005836367220 */ /* 0x080fe20000400000 */
[----:B------:R-:W-:Y:S01]  /*6100*/  ISETP.GT.AND P2, PT, R4, 0x18, PT ;  /* 0x000000180400780c */ /* 0x000fe20003f44270 */
[----:B------:R-:W-:Y:S01]  /*6110*/  FMUL R55, R55, R88 ;  /* 0x0000005837377220 */ /* 0x000fe20000400000 */
[----:B------:R-:W-:-:S02]  /*6120*/  F2FP.BF16.F32.PACK_AB R40, RZ, R40 ;  /* 0x00000028ff28723e */ /* 0x000fc400000010ff */
[----:B------:R-:W-:Y:S02]  /*6130*/  F2FP.BF16.F32.PACK_AB R41, RZ, R41 ;  /* 0x00000029ff29723e */ /* 0x000fe400000010ff */
[----:B------:R-:W-:Y:S02]  /*6140*/  F2FP.BF16.F32.PACK_AB R42, RZ, R42 ;  /* 0x0000002aff2a723e */ /* 0x000fe400000010ff */
[----:B------:R-:W-:Y:S02]  /*6150*/  F2FP.BF16.F32.PACK_AB R43, RZ, R43 ;  /* 0x0000002bff2b723e */ /* 0x000fe400000010ff */
[----:B------:R-:W-:Y:S01]  /*6160*/  F2FP.BF16.F32.PACK_AB R44, RZ, R44 ;  /* 0x0000002cff2c723e */ /* 0x000fe200000010ff */
[----:B------:R-:W-:Y:S01]  /*6170*/  @P0 STG.E.U16 desc[UR36][R8.64+0x22], R67 ;  /* 0x0000224308000986 */ /* 0x000fe2000c101524 */
[----:B------:R-:W-:Y:S02]  /*6180*/  ISETP.GT.AND P0, PT, R3, RZ, P2 ;  /* 0x000000ff0300720c */ /* 0x000fe40001704270 */
[----:B------:R-:W-:-:S02]  /*6190*/  F2FP.BF16.F32.PACK_AB R45, RZ, R45 ;  /* 0x0000002dff2d723e */ /* 0x000fc400000010ff */
[----:B------:R-:W-:Y:S02]  /*61a0*/  F2FP.BF16.F32.PACK_AB R46, RZ, R46 ;  /* 0x0000002eff2e723e */ /* 0x000fe400000010ff */
[----:B------:R-:W-:Y:S02]  /*61b0*/  F2FP.BF16.F32.PACK_AB R47, RZ, R47 ;  /* 0x0000002fff2f723e */ /* 0x000fe400000010ff */
[----:B------:R-:W-:Y:S02]  /*61c0*/  F2FP.BF16.F32.PACK_AB R48, RZ, R48 ;  /* 0x00000030ff30723e */ /* 0x000fe400000010ff */
[----:B------:R-:W-:Y:S02]  /*61d0*/  F2FP.BF16.F32.PACK_AB R49, RZ, R49 ;  /* 0x00000031ff31723e */ /* 0x000fe400000010ff */
[----:B------:R-:W-:Y:S01]  /*61e0*/  F2FP.BF16.F32.PACK_AB R50, RZ, R50 ;  /* 0x00000032ff32723e */ /* 0x000fe200000010ff */
[----:B0-----:R-:W-:Y:S01]  /*61f0*/  @P0 IMAD.MOV.U32 R10, RZ, RZ, R14 ;  /* 0x000000ffff0a0224 */ /* 0x001fe200078e000e */
[----:B------:R-:W-:Y:S01]  /*6200*/  F2FP.BF16.F32.PACK_AB R51, RZ, R51 ;  /* 0x00000033ff33723e */ /* 0x000fe200000010ff */
[----:B------:R-:W-:Y:S01]  /*6210*/  @P0 IMAD.MOV.U32 R11, RZ, RZ, R15 ;  /* 0x000000ffff0b0224 */ /* 0x000fe200078e000f */
[----:B------:R-:W-:-:S02]  /*6220*/  F2FP.BF16.F32.PACK_AB R52, RZ, R52 ;  /* 0x00000034ff34723e */ /* 0x000fc400000010ff */
[----:B------:R-:W-:Y:S02]  /*6230*/  F2FP.BF16.F32.PACK_AB R53, RZ, R53 ;  /* 0x00000035ff35723e */ /* 0x000fe400000010ff */
[----:B------:R0:W-:Y:S01]  /*6240*/  @P0 STG.E.U16 desc[UR36][R10.64+0x30], R68 ;  /* 0x000030440a000986 */ /* 0x0001e2000c101524 */
[----:B------:R-:W-:Y:S02]  /*6250*/  ISETP.GT.AND P0, PT, R3, RZ, P1 ;  /* 0x000000ff0300720c */ /* 0x000fe40000f04270 */
[----:B------:R-:W-:Y:S02]  /*6260*/  F2FP.BF16.F32.PACK_AB R54, RZ, R54 ;  /* 0x00000036ff36723e */ /* 0x000fe400000010ff */
[----:B------:R-:W-:-:S09]  /*6270*/  F2FP.BF16.F32.PACK_AB R55, RZ, R55 ;  /* 0x00000037ff37723e */ /* 0x000fd200000010ff */
[----:B0-----:R-:W-:Y:S02]  /*6280*/  @P0 IMAD.MOV.U32 R10, RZ, RZ, R14 ;  /* 0x000000ffff0a0224 */ /* 0x001fe400078e000e */
[----:B------:R-:W-:-:S05]  /*6290*/  @P0 IMAD.MOV.U32 R11, RZ, RZ, R15 ;  /* 0x000000ffff0b0224 */ /* 0x000fca00078e000f */
[----:B------:R0:W-:Y:S01]  /*62a0*/  @P0 STG.E.U16 desc[UR36][R10.64+0x32], R69 ;  /* 0x000032450a000986 */ /* 0x0001e2000c101524 */
[----:B------:R-:W-:Y:S02]  /*62b0*/  ISETP.GT.AND P0, PT, R3, 0x8, P2 ;  /* 0x000000080300780c */ /* 0x000fe40001704270 */
[----:B------:R-:W-:-:S11]  /*62c0*/  ISETP.GT.AND P2, PT, R4, 0x20, PT ;  /* 0x000000200400780c */ /* 0x000fd60003f44270 */
[----:B------:R-:W-:Y:S01]  /*62d0*/  @P0 STG.E.U16 desc[UR36][R8.64+0x30], R70 ;  /* 0x0000304608000986 */ /* 0x000fe2000c101524 */
[----:B------:R-:W-:Y:S02]  /*62e0*/  ISETP.GT.AND P0, PT, R3, 0x8, P1 ;  /* 0x000000080300780c */ /* 0x000fe40000f04270 */
[----:B------:R-:W-:-:S11]  /*62f0*/  ISETP.GT.AND P1, PT, R4, 0x21, PT ;  /* 0x000000210400780c */ /* 0x000fd60003f24270 */
[----:B------:R-:W-:Y:S01]  /*6300*/  @P0 STG.E.U16 desc[UR36][R8.64+0x32], R71 ;  /* 0x0000324708000986 */ /* 0x000fe2000c101524 */
[----:B------:R-:W-:-:S13]  /*6310*/  ISETP.GT.AND P0, PT, R3, RZ, P2 ;  /* 0x000000ff0300720c */ /* 0x000fda0001704270 */
[----:B0-----:R-:W-:Y:S02]  /*6320*/  @P0 IMAD.MOV.U32 R10, RZ, RZ, R14 ;  /* 0x000000ffff0a0224 */ /* 0x001fe400078e000e */
[----:B------:R-:W-:-:S05]  /*6330*/  @P0 IMAD.MOV.U32 R11, RZ, RZ, R15 ;  /* 0x000000ffff0b0224 */ /* 0x000fca00078e000f */
[----:B------:R0:W-:Y:S01]  /*6340*/  @P0 STG.E.U16 desc[UR36][R10.64+0x40], R72 ;  /* 0x000040480a000986 */ /* 0x0001e2000c101524 */
[----:B------:R-:W-:-:S13]  /*6350*/  ISETP.GT.AND P0, PT, R3, RZ, P1 ;  /* 0x000000ff0300720c */ /* 0x000fda0000f04270 */
[----:B0-----:R-:W-:Y:S02]  /*6360*/  @P0 IMAD.MOV.U32 R10, RZ, RZ, R14 ;  /* 0x000000ffff0a0224 */ /* 0x001fe400078e000e */
[----:B------:R-:W-:-:S05]  /*6370*/  @P0 IMAD.MOV.U32 R11, RZ, RZ, R15 ;  /* 0x000000ffff0b0224 */ /* 0x000fca00078e000f */
[----:B------:R0:W-:Y:S01]  /*6380*/  @P0 STG.E.U16 desc[UR36][R10.64+0x42], R73 ;  /* 0x000042490a000986 */ /* 0x0001e2000c101524 */
[----:B------:R-:W-:Y:S02]  /*6390*/  ISETP.GT.AND P0, PT, R3, 0x8, P2 ;  /* 0x000000080300780c */ /* 0x000fe40001704270 */
[----:B------:R-:W-:-:S11]  /*63a0*/  ISETP.GT.AND P2, PT, R4, 0x38, PT ;  /* 0x000000380400780c */ /* 0x000fd60003f44270 */
[----:B------:R-:W-:Y:S01]  /*63b0*/  @P0 STG.E.U16 desc[UR36][R8.64+0x40], R74 ;  /* 0x0000404a08000986 */ /* 0x000fe2000c101524 */
[----:B------:R-:W-:-:S13]  /*63c0*/  ISETP.GT.AND P0, PT, R3, 0x8, P1 ;  /* 0x000000080300780c */ /* 0x000fda0000f04270 */
        /* <DEDUP_REMOVED lines=9> */
[----:B------:R-:W-:-:S13]  /*6460*/  ISETP.GT.AND P0, PT, R3, 0x8, P5 ;  /* 0x000000080300780c */ /* 0x000fda0002f04270 */
[----:B------:R-:W-:Y:S01]  /*6470*/  @P0 STG.E.U16 desc[UR36][R8.64+0x50], R78 ;  /* 0x0000504e08000986 */ /* 0x000fe2000c101524 */
[----:B------:R-:W-:-:S13]  /*6480*/  ISETP.GT.AND P0, PT, R3, 0x8, P4 ;  /* 0x000000080300780c */ /* 0x000fda0002704270 */
[----:B------:R-:W-:Y:S01]  /*6490*/  @P0 STG.E.U16 desc[UR36][R8.64+0x52], R79 ;  /* 0x0000524f08000986 */ /* 0x000fe2000c101524 */
[----:B------:R-:W-:-:S13]  /*64a0*/  ISETP.GT.AND P0, PT, R3, RZ, P3 ;  /* 0x000000ff0300720c */ /* 0x000fda0001f04270 */
[----:B0-----:R-:W-:Y:S02]  /*64b0*/  @P0 IMAD.MOV.U32 R10, RZ, RZ, R14 ;  /* 0x000000ffff0a0224 */ /* 0x001fe400078e000e */
[----:B------:R-:W-:-:S05]  /*64c0*/  @P0 IMAD.MOV.U32 R11, RZ, RZ, R15 ;  /* 0x000000ffff0b0224 */ /* 0x000fca00078e000f */
[----:B------:R0:W-:Y:S01]  /*64d0*/  @P0 STG.E.U16 desc[UR36][R10.64+0x60], R80 ;  /* 0x000060500a000986 */ /* 0x0001e2000c101524 */
[----:B------:R-:W-:-:S04]  /*64e0*/  ISETP.GT.AND P0, PT, R4, 0x31, PT ;  /* 0x000000310400780c */ /* 0x000fc80003f04270 */
        /* <DEDUP_REMOVED lines=8> */
[----:B------:R-:W-:-:S05]  /*6570*/  IADD3 R12, P1, R57, R8, RZ ;  /* 0x00000008390c7210 */ /* 0x000fca0007f3e0ff */
[----:B------:R-:W-:Y:S01]  /*6580*/  IMAD.X R13, R23, 0x1, R9, P1 ;  /* 0x00000001170d7824 */ /* 0x000fe200008e0609 */
[----:B------:R-:W-:-:S13]  /*6590*/  ISETP.GT.AND P1, PT, R3, RZ, P2 ;  /* 0x000000ff0300720c */ /* 0x000fda0001724270 */
[----:B------:R-:W-:Y:S01]  /*65a0*/  @P1 STG.E.U16 desc[UR36][R14.64+0x70], R84 ;  /* 0x000070540e001986 */ /* 0x000fe2000c101524 */
[----:B------:R-:W-:-:S05]  /*65b0*/  IADD3 R20, P1, R57, R8, RZ ;  /* 0x0000000839147210 */ /* 0x000fca0007f3e0ff */
[----:B------:R-:W-:Y:S01]  /*65c0*/  IMAD.X R21, R23, 0x1, R9, P1 ;  /* 0x0000000117157824 */ /* 0x000fe200008e0609 */
[----:B0-----:R-:W-:-:S05]  /*65d0*/  IADD3 R10, P1, R57, R14, RZ ;  /* 0x0000000e390a7210 */ /* 0x001fca0007f3e0ff */
[----:B------:R-:W-:Y:S01]  /*65e0*/  IMAD.X R11, R23, 0x1, R15, P1 ;  /* 0x00000001170b7824 */ /* 0x000fe200008e060f */
[----:B------:R-:W-:-:S04]  /*65f0*/  ISETP.GT.AND P1, PT, R4, 0x39, PT ;  /* 0x000000390400780c */ /* 0x000fc80003f24270 */
[----:B------:R-:W-:-:S13]  /*6600*/  ISETP.GT.AND P5, PT, R3, RZ, P1 ;  /* 0x000000ff0300720c */ /* 0x000fda0000fa4270 */
[----:B------:R-:W-:Y:S01]  /*6610*/  @P5 STG.E.U16 desc[UR36][R14.64+0x72], R85 ;  /* 0x000072550e005986 */ /* 0x000fe2000c101524 */
[----:B------:R-:W-:-:S13]  /*6620*/  ISETP.GT.AND P5, PT, R3, 0x8, P2 ;  /* 0x000000080300780c */ /* 0x000fda00017a4270 */
[----:B------:R-:W-:Y:S01]  /*6630*/  @P5 STG.E.U16 desc[UR36][R8.64+0x70], R86 ;  /* 0x0000705608005986 */ /* 0x000fe2000c101524 */
[----:B------:R-:W-:-:S13]  /*6640*/  ISETP.GT.AND P5, PT, R3, 0x8, P1 ;  /* 0x000000080300780c */ /* 0x000fda0000fa4270 */
[----:B------:R0:W-:Y:S01]  /*6650*/  @P5 STG.E.U16 desc[UR36][R8.64+0x72], R87 ;  /* 0x0000725708005986 */ /* 0x0001e2000c101524 */
[C---:B------:R-:W-:Y:S02]  /*6660*/  ISETP.GT.AND P5, PT, R3.reuse, 0x80, P6 ;  /* 0x000000800300780c */ /* 0x040fe400037a4270 */
[----:B------:R-:W-:-:S11]  /*6670*/  ISETP.GT.AND P6, PT, R3, 0x88, P6 ;  /* 0x000000880300780c */ /* 0x000fd600037c4270 */
[----:B------:R-:W-:Y:S01]  /*6680*/  @P5 STG.E.U16 desc[UR36][R10.64], R24 ;  /* 0x000000180a005986 */ /* 0x000fe2000c101524 */
[----:B------:R-:W-:-:S04]  /*6690*/  ISETP.GT.AND P5, PT, R4, 0x1, PT ;  /* 0x000000010400780c */ /* 0x000fc80003fa4270 */
[----:B------:R-:W-:-:S13]  /*66a0*/  ISETP.GT.AND P5, PT, R3, 0x80, P5 ;  /* 0x000000800300780c */ /* 0x000fda0002fa4270 */
[----:B0-----:R-:W-:Y:S02]  /*66b0*/  @P5 IMAD.MOV.U32 R8, RZ, RZ, R10 ;  /* 0x000000ffff085224 */ /* 0x001fe400078e000a */
[----:B------:R-:W-:-:S05]  /*66c0*/  @P5 IMAD.MOV.U32 R9, RZ, RZ, R11 ;  /* 0x000000ffff095224 */ /* 0x000fca00078e000b */
[----:B------:R0:W-:Y:S01]  /*66d0*/  @P5 STG.E.U16 desc[UR36][R8.64+0x2], R25 ;  /* 0x0000021908005986 */ /* 0x0001e2000c101524 */
[----:B------:R-:W-:-:S03]  /*66e0*/  ISETP.NE.AND P5, PT, R5, RZ, PT ;  /* 0x000000ff0500720c */ /* 0x000fc60003fa5270 */
[----:B------:R-:W-:Y:S01]  /*66f0*/  @P6 STG.E.U16 desc[UR36][R12.64], R26 ;  /* 0x0000001a0c006986 */ /* 0x000fe2000c101524 */
[----:B------:R-:W-:-:S04]  /*6700*/  ISETP.GT.AND P6, PT, R4, 0x1, PT ;  /* 0x000000010400780c */ /* 0x000fc80003fc4270 */
[----:B------:R-:W-:-:S13]  /*6710*/  ISETP.GT.AND P6, PT, R3, 0x88, P6 ;  /* 0x000000880300780c */ /* 0x000fda00037c4270 */
[----:B------:R-:W-:Y:S01]  /*6720*/  @P6 STG.E.U16 desc[UR36][R20.64+0x2], R27 ;  /* 0x0000021b14006986 */ /* 0x000fe2000c101524 */
[----:B------:R-:W-:-:S04]  /*6730*/  ISETP.GT.AND P6, PT, R4, 0x8, PT ;  /* 0x000000080400780c */ /* 0x000fc80003fc4270 */
[----:B------:R-:W-:-:S13]  /*6740*/  ISETP.GT.AND P6, PT, R3, 0x80, P6 ;  /* 0x000000800300780c */ /* 0x000fda00037c4270 */
[----:B0-----:R-:W-:Y:S02]  /*6750*/  @P6 IMAD.MOV.U32 R8, RZ, RZ, R10 ;  /* 0x000000ffff086224 */ /* 0x001fe400078e000a */
[----:B------:R-:W-:-:S05]  /*6760*/  @P6 IMAD.MOV.U32 R9, RZ, RZ, R11 ;  /* 0x000000ffff096224 */ /* 0x000fca00078e000b */
[----:B------:R0:W-:Y:S01]  /*6770*/  @P6 STG.E.U16 desc[UR36][R8.64+0x10], R28 ;  /* 0x0000101c08006986 */ /* 0x0001e2000c101524 */
[----:B------:R-:W-:-:S04]  /*6780*/  ISETP.GT.AND P6, PT, R4, 0x9, PT ;  /* 0x000000090400780c */ /* 0x000fc80003fc4270 */
[----:B------:R-:W-:-:S13]  /*6790*/  ISETP.GT.AND P6, PT, R3, 0x80, P6 ;  /* 0x000000800300780c */ /* 0x000fda00037c4270 */
[----:B0-----:R-:W-:Y:S02]  /*67a0*/  @P6 IMAD.MOV.U32 R8, RZ, RZ, R10 ;  /* 0x000000ffff086224 */ /* 0x001fe400078e000a */
[----:B------:R-:W-:-:S05]  /*67b0*/  @P6 IMAD.MOV.U32 R9, RZ, RZ, R11 ;  /* 0x000000ffff096224 */ /* 0x000fca00078e000b */
[----:B------:R0:W-:Y:S01]  /*67c0*/  @P6 STG.E.U16 desc[UR36][R8.64+0x12], R29 ;  /* 0x0000121d08006986 */ /* 0x0001e2000c101524 */
[----:B------:R-:W-:-:S04]  /*67d0*/  ISETP.GT.AND P6, PT, R4, 0x8, PT ;  /* 0x000000080400780c */ /* 0x000fc80003fc4270 */
[----:B------:R-:W-:-:S13]  /*67e0*/  ISETP.GT.AND P6, PT, R3, 0x88, P6 ;  /* 0x000000880300780c */ /* 0x000fda00037c4270 */
        /* <DEDUP_REMOVED lines=22> */
[----:B0-----:R-:W-:Y:S01]  /*6950*/  @P6 IMAD.MOV.U32 R8, RZ, RZ, R10 ;  /* 0x000000ffff086224 */ /* 0x001fe200078e000a */
[----:B------:R-:W-:-:S05]  /*6960*/  @P6 MOV R9, R11 ;  /* 0x0000000b00096202 */ /* 0x000fca0000000f00 */
        /* <DEDUP_REMOVED lines=21> */
[----:B------:R-:W-:Y:S01]  /*6ac0*/  @P6 STG.E.U16 desc[UR36][R8.64+0x42], R41 ;  /* 0x0000422908006986 */ /* 0x000fe2000c101524 */
[----:B------:R-:W-:-:S04]  /*6ad0*/  ISETP.GT.AND P6, PT, R4, 0x20, PT ;  /* 0x000000200400780c */ /* 0x000fc80003fc4270 */
[----:B------:R-:W-:-:S13]  /*6ae0*/  ISETP.GT.AND P6, PT, R3, 0x88, P6 ;  /* 0x000000880300780c */ /* 0x000fda00037c4270 */
[----:B------:R-:W-:Y:S01]  /*6af0*/  @P6 STG.E.U16 desc[UR36][R6.64+0x40], R42 ;  /* 0x0000402a06006986 */ /* 0x000fe2000c101524 */
[----:B------:R-:W-:-:S04]  /*6b00*/  ISETP.GT.AND P6, PT, R4, 0x21, PT ;  /* 0x000000210400780c */ /* 0x000fc80003fc4270 */
[----:B------:R-:W-:-:S13]  /*6b10*/  ISETP.GT.AND P6, PT, R3, 0x88, P6 ;  /* 0x000000880300780c */ /* 0x000fda00037c4270 */
[----:B------:R-:W-:Y:S02]  /*6b20*/  @P6 IMAD.MOV.U32 R4, RZ, RZ, R6 ;  /* 0x000000ffff046224 */ /* 0x000fe400078e0006 */
[----:B------:R-:W-:-:S05]  /*6b30*/  @P6 IMAD.MOV.U32 R5, RZ, RZ, R7 ;  /* 0x000000ffff056224 */ /* 0x000fca00078e0007 */
[----:B------:R0:W-:Y:S01]  /*6b40*/  @P6 STG.E.U16 desc[UR36][R4.64+0x42], R43 ;  /* 0x0000422b04006986 */ /* 0x0001e2000c101524 */
[C---:B------:R-:W-:Y:S02]  /*6b50*/  ISETP.GT.AND P6, PT, R3.reuse, 0x80, P5 ;  /* 0x000000800300780c */ /* 0x040fe40002fc4270 */
[----:B------:R-:W-:-:S11]  /*6b60*/  ISETP.GT.AND P5, PT, R3, 0x88, P5 ;  /* 0x000000880300780c */ /* 0x000fd60002fa4270 */
[----:B0-----:R-:W-:Y:S02]  /*6b70*/  @P6 IMAD.MOV.U32 R4, RZ, RZ, R10 ;  /* 0x000000ffff046224 */ /* 0x001fe400078e000a */
[----:B------:R-:W-:-:S05]  /*6b80*/  @P6 IMAD.MOV.U32 R5, RZ, RZ, R11 ;  /* 0x000000ffff056224 */ /* 0x000fca00078e000b */
[----:B------:R0:W-:Y:S01]  /*6b90*/  @P6 STG.E.U16 desc[UR36][R4.64+0x50], R44 ;  /* 0x0000502c04006986 */ /* 0x0001e2000c101524 */
[C---:B------:R-:W-:Y:S02]  /*6ba0*/  ISETP.GT.AND P6, PT, R3.reuse, 0x80, P4 ;  /* 0x000000800300780c */ /* 0x040fe400027c4270 */
[----:B------:R-:W-:-:S11]  /*6bb0*/  ISETP.GT.AND P4, PT, R3, 0x88, P4 ;  /* 0x000000880300780c */ /* 0x000fd60002784270 */
[----:B0-----:R-:W-:Y:S02]  /*6bc0*/  @P6 IMAD.MOV.U32 R4, RZ, RZ, R10 ;  /* 0x000000ffff046224 */ /* 0x001fe400078e000a */
[----:B------:R-:W-:-:S05]  /*6bd0*/  @P6 IMAD.MOV.U32 R5, RZ, RZ, R11 ;  /* 0x000000ffff056224 */ /* 0x000fca00078e000b */
[----:B------:R0:W-:Y:S02]  /*6be0*/  @P6 STG.E.U16 desc[UR36][R4.64+0x52], R45 ;  /* 0x0000522d04006986 */ /* 0x0001e4000c101524 */
[----:B0-----:R-:W-:Y:S02]  /*6bf0*/  @P5 IMAD.MOV.U32 R4, RZ, RZ, R6 ;  /* 0x000000ffff045224 */ /* 0x001fe400078e0006 */
[----:B------:R-:W-:-:S05]  /*6c00*/  @P5 IMAD.MOV.U32 R5, RZ, RZ, R7 ;  /* 0x000000ffff055224 */ /* 0x000fca00078e0007 */
[----:B------:R0:W-:Y:S01]  /*6c10*/  @P5 STG.E.U16 desc[UR36][R4.64+0x50], R46 ;  /* 0x0000502e04005986 */ /* 0x0001e2000c101524 */
[C---:B------:R-:W-:Y:S02]  /*6c20*/  ISETP.GT.AND P5, PT, R3.reuse, 0x80, P3 ;  /* 0x000000800300780c */ /* 0x040fe40001fa4270 */
[----:B------:R-:W-:Y:S01]  /*6c30*/  ISETP.GT.AND P3, PT, R3, 0x88, P3 ;  /* 0x000000880300780c */ /* 0x000fe20001f64270 */
        /* <DEDUP_REMOVED lines=17> */
[----:B------:R0:W-:Y:S02]  /*6d50*/  @P3 STG.E.U16 desc[UR36][R4.64+0x60], R50 ;  /* 0x0000603204003986 */ /* 0x0001e4000c101524 */
[----:B0-----:R-:W-:Y:S02]  /*6d60*/  @P0 IMAD.MOV.U32 R4, RZ, RZ, R6 ;  /* 0x000000ffff040224 */ /* 0x001fe400078e0006 */
[----:B------:R-:W-:-:S05]  /*6d70*/  @P0 IMAD.MOV.U32 R5, RZ, RZ, R7 ;  /* 0x000000ffff050224 */ /* 0x000fca00078e0007 */
[----:B------:R0:W-:Y:S02]  /*6d80*/  @P0 STG.E.U16 desc[UR36][R4.64+0x62], R51 ;  /* 0x0000623304000986 */ /* 0x0001e4000c101524 */
[----:B0-----:R-:W-:Y:S02]  /*6d90*/  @P5 IMAD.MOV.U32 R4, RZ, RZ, R10 ;  /* 0x000000ffff045224 */ /* 0x001fe400078e000a */
[----:B------:R-:W-:-:S05]  /*6da0*/  @P5 IMAD.MOV.U32 R5, RZ, RZ, R11 ;  /* 0x000000ffff055224 */ /* 0x000fca00078e000b */
[----:B------:R0:W-:Y:S04]  /*6db0*/  @P5 STG.E.U16 desc[UR36][R4.64+0x70], R52 ;  /* 0x0000703404005986 */ /* 0x0001e8000c101524 */
[----:B------:R1:W-:Y:S01]  /*6dc0*/  @P4 STG.E.U16 desc[UR36][R10.64+0x72], R53 ;  /* 0x000072350a004986 */ /* 0x0003e2000c101524 */
[----:B0-----:R-:W-:Y:S02]  /*6dd0*/  @P2 IMAD.MOV.U32 R4, RZ, RZ, R6 ;  /* 0x000000ffff042224 */ /* 0x001fe400078e0006 */
[----:B------:R-:W-:-:S05]  /*6de0*/  @P2 IMAD.MOV.U32 R5, RZ, RZ, R7 ;  /* 0x000000ffff052224 */ /* 0x000fca00078e0007 */
[----:B------:R1:W-:Y:S04]  /*6df0*/  @P2 STG.E.U16 desc[UR36][R4.64+0x70], R54 ;  /* 0x0000703604002986 */ /* 0x0003e8000c101524 */
[----:B------:R1:W-:Y:S02]  /*6e00*/  @P1 STG.E.U16 desc[UR36][R6.64+0x72], R55 ;  /* 0x0000723706001986 */ /* 0x0003e4000c101524 */
.L_x_152:
[----:B------:R-:W-:Y:S05]  /*6e10*/  BSYNC B0 ;  /* 0x0000000000007941 */ /* 0x000fea0003800000 */
.L_x_28:
[----:B------:R-:W-:Y:S01]  /*6e20*/  ULDC UR4, c[0x0][0xc] ;  /* 0x0000030000047ab9 */ /* 0x000fe20000000800 */
[----:B------:R-:W-:Y:S01]  /*6e30*/  ULDC UR5, c[0x0][0x10] ;  /* 0x0000040000057ab9 */ /* 0x000fe20000000800 */
[----:B------:R-:W2:Y:S01]  /*6e40*/  LDC R3, c[0x0][0x14] ;  /* 0x00000500ff037b82 */ /* 0x000ea20000000800 */
[----:B------:R-:W-:Y:S01]  /*6e50*/  UIMAD.WIDE.U32 UR4, UR4, UR5, URZ ;  /* 0x00000005040472a5 */ /* 0x000fe2000f8e003f */
[----:B------:R-:W-:Y:S02]  /*6e60*/  IMAD.MOV.U32 R90, RZ, RZ, -0x1 ;  /* 0xffffffffff5a7424 */ /* 0x000fe400078e00ff */
[----:B------:R-:W-:-:S03]  /*6e70*/  IMAD.MOV.U32 R23, RZ, RZ, -0x1 ;  /* 0xffffffffff177424 */ /* 0x000fc600078e00ff */
[----:B--2---:R-:W-:-:S04]  /*6e80*/  IMAD.WIDE.U32 R16, R3, UR4, R16 ;  /* 0x0000000403107c25 */ /* 0x004fc8000f8e0010 */
[----:B------:R-:W-:Y:S01]  /*6e90*/  IMAD R3, R3, UR5, RZ ;  /* 0x0000000503037c24 */ /* 0x000fe2000f8e02ff */
[----:B------:R-:W-:Y:S02]  /*6ea0*/  ULDC.64 UR4, c[0x0][0x650] ;  /* 0x0001940000047ab9 */ /* 0x000fe40000000a00 */
[----:B------:R-:W-:Y:S01]  /*6eb0*/  ISETP.GE.U32.AND P0, PT, R16, UR4, PT ;  /* 0x0000000410007c0c */ /* 0x000fe2000bf06070 */
[--C-:B------:R-:W-:Y:S01]  /*6ec0*/  IMAD.IADD R17, R17, 0x1, R3.reuse ;  /* 0x0000000111117824 */ /* 0x100fe200078e0203 */
[----:B------:R-:W-:-:S04]  /*6ed0*/  PRMT R3, RZ, 0x7610, R3 ;  /* 0x00007610ff037816 */ /* 0x000fc80000000003 */
[----:B------:R-:W-:-:S13]  /*6ee0*/  ISETP.GE.U32.AND.EX P0, PT, R17, UR5, PT, P0 ;  /* 0x0000000511007c0c */ /* 0x000fda000bf06100 */
[----:B------:R-:W-:Y:S05]  /*6ef0*/  @P0 BRA `(.L_x_153) ;  /* 0x0000000400640947 */ /* 0x000fea0003800000 */
[----:B0-----:R-:W0:Y:S01]  /*6f00*/  S2R R12, SR_CTAID.X ;  /* 0x00000000000c7919 */ /* 0x001e220000002500 */
[----:B-1--4-:R-:W1:Y:S01]  /*6f10*/  LDC.64 R10, c[0x0][0x628] ;  /* 0x00018a00ff0a7b82 */ /* 0x012e620000000a00 */
[----:B------:R-:W-:Y:S01]  /*6f20*/  ULDC UR4, c[0x0][0x150] ;  /* 0x0000540000047ab9 */ /* 0x000fe20000000800 */
[----:B------:R-:W-:Y:S01]  /*6f30*/  IMAD.MOV.U32 R8, RZ, RZ, R16 ;  /* 0x000000ffff087224 */ /* 0x000fe200078e0010 */
[----:B------:R-:W2:Y:S01]  /*6f40*/  S2R R24, SR_CTAID.Y ;  /* 0x0000000000187919 */ /* 0x000ea20000002600 */
[----:B------:R-:W-:-:S04]  /*6f50*/  IMAD.MOV.U32 R9, RZ, RZ, R17 ;  /* 0x000000ffff097224 */ /* 0x000fc800078e0011 */
[----:B------:R-:W4:Y:S08]  /*6f60*/  LDC R21, c[0x0][0x144] ;  /* 0x00005100ff157b82 */ /* 0x000f300000000800 */
[----:B------:R-:W2:Y:S08]  /*6f70*/  LDC R0, c[0x0][0x630] ;  /* 0x00018c00ff007b82 */ /* 0x000eb00000000800 */
[----:B------:R-:W2:Y:S01]  /*6f80*/  LDC.64 R14, c[0x0][0x620] ;  /* 0x00018800ff0e7b82 */ /* 0x000ea20000000a00 */
[----:B-1----:R-:W-:-:S04]  /*6f90*/  ISETP.NE.U32.AND P0, PT, R10, RZ, PT ;  /* 0x000000ff0a00720c */ /* 0x002fc80003f05070 */
[----:B------:R-:W-:Y:S02]  /*6fa0*/  ISETP.NE.AND.EX P0, PT, R11, RZ, PT, P0 ;  /* 0x000000ff0b00720c */ /* 0x000fe40003f05300 */
[----:B0-----:R-:W-:-:S05]  /*6fb0*/  I2FP.F32.U32 R3, R12 ;  /* 0x0000000c00037245 */ /* 0x001fca0000201000 */
[----:B------:R-:W-:-:S04]  /*6fc0*/  FMUL R3, R3, UR4 ;  /* 0x0000000403037c20 */ /* 0x000fc80008400000 */
[----:B------:R0:W1:Y:S02]  /*6fd0*/  F2I.U32.TRUNC.NTZ R20, R3 ;  /* 0x0000000300147305 */ /* 0x000064000020f000 */
[----:B----4-:R-:W-:Y:S05]  /*6fe0*/  @!P0 BRA `(.L_x_154) ;  /* 0x0000000000288947 */ /* 0x010fea0003800000 */
[----:B0-----:R-:W0:Y:S02]  /*6ff0*/  LDC R3, c[0x0][0x634] ;  /* 0x00018d00ff037b82 */ /* 0x001e240000000800 */
        /* <DEDUP_REMOVED lines=9> */
.L_x_154:
[----:B------:R-:W4:Y:S01]  /*7090*/  LDC.64 R28, c[0x0][0x640] ;  /* 0x00019000ff1c7b82 */ /* 0x000f220000000a00 */
[-CC-:B--2---:R-:W-:Y:S01]  /*70a0*/  SHF.R.U64 R23, R8, R0.reuse, R9.reuse ;  /* 0x0000000008177219 */ /* 0x184fe20000001209 */
[----:B-1----:R-:W-:Y:S01]  /*70b0*/  IMAD.MOV R20, RZ, RZ, -R20 ;  /* 0x000000ffff147224 */ /* 0x002fe200078e0a14 */
[----:B------:R-:W-:Y:S01]  /*70c0*/  SHF.R.U32.HI R0, RZ, R0, R9 ;  /* 0x00000000ff007219 */ /* 0x000fe20000011609 */
[----:B------:R-:W-:Y:S01]  /*70d0*/  ULDC UR4, c[0x0][0x154] ;  /* 0x0000550000047ab9 */ /* 0x000fe20000000800 */
[----:B0-----:R-:W-:Y:S01]  /*70e0*/  IADD3 R3, P0, RZ, -R23, RZ ;  /* 0x80000017ff037210 */ /* 0x001fe20007f1e0ff */
[----:B------:R-:W-:Y:S02]  /*70f0*/  IMAD R21, R21, R20, R12 ;  /* 0x0000001415157224 */ /* 0x000fe400078e020c */
[----:B------:R-:W0:Y:S01]  /*7100*/  LDC R6, c[0x0][0x618] ;  /* 0x00018600ff067b82 */ /* 0x000e220000000800 */
[----:B------:R-:W-:Y:S02]  /*7110*/  IMAD.MOV.U32 R7, RZ, RZ, 0x1 ;  /* 0x00000001ff077424 */ /* 0x000fe400078e00ff */
[----:B------:R-:W-:-:S04]  /*7120*/  IMAD.X R5, RZ, RZ, ~R0, P0 ;  /* 0x000000ffff057224 */ /* 0x000fc800000e0e00 */
[-C--:B------:R-:W-:Y:S01]  /*7130*/  IMAD R0, R5, R14.reuse, RZ ;  /* 0x0000000e05007224 */ /* 0x080fe200078e02ff */
[----:B------:R-:W1:Y:S01]  /*7140*/  LDC R8, c[0x0][0x608] ;  /* 0x00018200ff087b82 */ /* 0x000e620000000800 */
[----:B------:R-:W-:-:S04]  /*7150*/  IMAD.WIDE.U32 R4, R3, R14, R16 ;  /* 0x0000000e03047225 */ /* 0x000fc800078e0010 */
[----:B------:R-:W-:Y:S01]  /*7160*/  IMAD R3, R3, R15, R0 ;  /* 0x0000000f03037224 */ /* 0x000fe200078e0200 */
[----:B------:R-:W-:Y:S02]  /*7170*/  I2FP.F32.U32 R0, R24 ;  /* 0x0000001800007245 */ /* 0x000fe40000201000 */
[----:B------:R-:W2:Y:S01]  /*7180*/  LDC R26, c[0x0][0x658] ;  /* 0x00019600ff1a7b82 */ /* 0x000ea20000000800 */
[----:B------:R-:W-:Y:S01]  /*7190*/  IMAD.IADD R3, R5, 0x1, R3 ;  /* 0x0000000105037824 */ /* 0x000fe200078e0203 */
[----:B----4-:R-:W-:Y:S01]  /*71a0*/  ISETP.NE.U32.AND P0, PT, R28, RZ, PT ;  /* 0x000000ff1c00720c */ /* 0x010fe20003f05070 */
[----:B------:R-:W-:Y:S01]  /*71b0*/  FMUL R0, R0, UR4 ;  /* 0x0000000400007c20 */ /* 0x000fe20008400000 */
[----:B------:R-:W-:Y:S02]  /*71c0*/  IMAD.MOV.U32 R5, RZ, RZ, -0x1 ;  /* 0xffffffffff057424 */ /* 0x000fe400078e00ff */
[----:B------:R-:W-:Y:S01]  /*71d0*/  ISETP.NE.AND.EX P0, PT, R29, RZ, PT, P0 ;  /* 0x000000ff1d00720c */ /* 0x000fe20003f05300 */
[----:B------:R4:W2:Y:S01]  /*71e0*/  F2I.U32.TRUNC.NTZ R13, R0 ;  /* 0x00000000000d7305 */ /* 0x0008a2000020f000 */
[----:B------:R-:W3:Y:S01]  /*71f0*/  LDC R15, c[0x0][0x148] ;  /* 0x00005200ff0f7b82 */ /* 0x000ee20000000800 */
[----:B0-----:R-:W-:-:S02]  /*7200*/  SHF.R.U64 R12, R4, R6, R3 ;  /* 0x00000006040c7219 */ /* 0x001fc40000001203 */
[----:B------:R-:W-:-:S05]  /*7210*/  SHF.R.U32.HI R3, RZ, R6, R3 ;  /* 0x00000006ff037219 */ /* 0x000fca0000011603 */
[----:B------:R-:W0:Y:S01]  /*7220*/  LDC R20, c[0x0][0x600] ;  /* 0x00018000ff147b82 */ /* 0x000e220000000800 */
[-CC-:B-1----:R-:W-:Y:S02]  /*7230*/  SHF.R.U64 R10, R12, R8.reuse, R3.reuse ;  /* 0x000000080c0a7219 */ /* 0x182fe40000001203 */
[----:B------:R-:W-:-:S05]  /*7240*/  SHF.R.U32.HI R3, RZ, R8, R3 ;  /* 0x00000008ff037219 */ /* 0x000fca0000011603 */
[----:B------:R-:W1:Y:S01]  /*7250*/  LDC R27, c[0x0][0x648] ;  /* 0x00019200ff1b7b82 */ /* 0x000e620000000800 */
[-C--:B--2---:R-:W-:Y:S02]  /*7260*/  SHF.L.U32 R4, R5, R26.reuse, RZ ;  /* 0x0000001a05047219 */ /* 0x084fe400000006ff */
[-CC-:B------:R-:W-:Y:S02]  /*7270*/  SHF.R.U64 R14, R10, R26.reuse, R3.reuse ;  /* 0x0000001a0a0e7219 */ /* 0x180fe40000001203 */
[----:B------:R-:W-:Y:S02]  /*7280*/  SHF.R.U32.HI R5, RZ, R26, R3 ;  /* 0x0000001aff057219 */ /* 0x000fe40000011603 */
[----:B------:R-:W-:Y:S01]  /*7290*/  LOP3.LUT R25, RZ, R4, RZ, 0x33, !PT ;  /* 0x00000004ff197212 */ /* 0x000fe200078e33ff */
[----:B------:R-:W2:Y:S01]  /*72a0*/  LDC R30, c[0x0][0x638] ;  /* 0x00018e00ff1e7b82 */ /* 0x000ea20000000800 */
[----:B------:R-:W-:Y:S02]  /*72b0*/  SHF.L.U32 R26, R7, R26, RZ ;  /* 0x0000001a071a7219 */ /* 0x000fe400000006ff */
[----:B------:R-:W-:-:S05]  /*72c0*/  MOV R4, R14 ;  /* 0x0000000e00047202 */ /* 0x000fca0000000f00 */
[----:B------:R-:W0:Y:S01]  /*72d0*/  LDC R31, c[0x0][0x610] ;  /* 0x00018400ff1f7b82 */ /* 0x000e220000000800 */
[----:B----4-:R-:W-:Y:S05]  /*72e0*/  @!P0 BRA `(.L_x_155) ;  /* 0x0000000000288947 */ /* 0x010fea0003800000 */
[----:B------:R-:W4:Y:S02]  /*72f0*/  LDC R3, c[0x0][0x64c] ;  /* 0x00019300ff037b82 */ /* 0x000f240000000800 */
[----:B----4-:R-:W-:-:S05]  /*7300*/  IADD3 R3, P0, R14, R3, RZ ;  /* 0x000000030e037210 */ /* 0x010fca0007f1e0ff */
        /* <DEDUP_REMOVED lines=8> */
.L_x_155:
[----:B------:R-:W-:Y:S01]  /*7390*/  ISETP.NE.AND P0, PT, R2, 0x1, PT ;  /* 0x000000010200780c */ /* 0x000fe20003f05270 */
[----:B0-----:R-:W-:Y:S01]  /*73a0*/  VIADD R7, R20, 0xffffffff ;  /* 0xffffffff14077836 */ /* 0x001fe20000000000 */
[----:B-1----:R-:W-:Y:S01]  /*73b0*/  SHF.R.U64 R0, R4, R27, R5 ;  /* 0x0000001b04007219 */ /* 0x002fe20000001205 */
[----:B------:R-:W-:Y:S01]  /*73c0*/  IMAD.MOV R13, RZ, RZ, -R13 ;  /* 0x000000ffff0d7224 */ /* 0x000fe200078e0a0d */
[----:B------:R-:W-:Y:S01]  /*73d0*/  LOP3.LUT R5, R10, R25, RZ, 0xc0, !PT ;  /* 0x000000190a057212 */ /* 0x000fe200078ec0ff */
[----:B------:R-:W-:Y:S01]  /*73e0*/  IMAD.MOV.U32 R4, RZ, RZ, 0x1 ;  /* 0x00000001ff047424 */ /* 0x000fe200078e00ff */
[----:B------:R-:W-:Y:S01]  /*73f0*/  LOP3.LUT R12, R12, R7, RZ, 0xc0, !PT ;  /* 0x000000070c0c7212 */ /* 0x000fe200078ec0ff */
[----:B------:R-:W-:Y:S02]  /*7400*/  IMAD.MOV R3, RZ, RZ, -R0 ;  /* 0x000000ffff037224 */ /* 0x000fe400078e0a00 */
[----:B------:R-:W-:Y:S02]  /*7410*/  IMAD R0, R26, R0, R5 ;  /* 0x000000001a007224 */ /* 0x000fe400078e0205 */
[----:B--2---:R-:W-:-:S02]  /*7420*/  IMAD R3, R3, R30, R14 ;  /* 0x0000001e03037224 */ /* 0x004fc400078e020e */
[----:B---3--:R-:W-:Y:S02]  /*7430*/  @P0 IMAD R21, R15, R13, R24 ;  /* 0x0000000d0f150224 */ /* 0x008fe400078e0218 */
[----:B------:R-:W-:Y:S01]  /*7440*/  IMAD R5, R3, R20, R12 ;  /* 0x0000001403057224 */ /* 0x000fe200078e020c */
[----:B------:R-:W-:Y:S01]  /*7450*/  PRMT R3, R4, 0x7610, R3 ;  /* 0x0000761004037816 */ /* 0x000fe20000000003 */
[----:B------:R-:W-:-:S05]  /*7460*/  IMAD R0, R0, R31, R21 ;  /* 0x0000001f00007224 */ /* 0x000fca00078e0215 */
[----:B------:R-:W-:Y:S02]  /*7470*/  SEL R90, R5, R0, !P0 ;  /* 0x00000000055a7207 */ /* 0x000fe40004000000 */
[----:B------:R-:W-:-:S07]  /*7480*/  SEL R0, R0, R5, !P0 ;  /* 0x0000000500007207 */ /* 0x000fce0004000000 */
.L_x_153:
[----:B------:R-:W-:Y:S01]  /*7490*/  LOP3.LUT P0, RZ, R3, 0xff, RZ, 0xc0, !PT ;  /* 0x000000ff03ff7812 */ /* 0x000fe2000780c0ff */
[----:B------:R-:W-:-:S12]  /*74a0*/  IMAD.MOV.U32 R94, RZ, RZ, R0 ;  /* 0x000000ffff5e7224 */ /* 0x000fd800078e0000 */
[----:B------:R-:W-:Y:S05]  /*74b0*/  @P0 BRA `(.L_x_156) ;  /* 0xffffff9800a80947 */ /* 0x000fea000383ffff */
[----:B------:R-:W-:Y:S05]  /*74c0*/  EXIT ;  /* 0x000000000000794d */ /* 0x000fea0003800000 */
.L_x_3:
[----:B0-----:R-:W-:Y:S01]  /*74d0*/  ULDC.64 UR4, c[0x0][0x650] ;  /* 0x0001940000047ab9 */ /* 0x001fe20000000a00 */
        /* <DEDUP_REMOVED lines=25> */
.L_x_158:
[--C-:B------:R-:W-:Y:S01]  /*7670*/  SHF.R.U64 R12, R10, R14, R11.reuse ;  /* 0x0000000e0a0c7219 */ /* 0x100fe2000000120b */
[----:B------:R-:W0:Y:S01]  /*7680*/  LDC R22, c[0x0][0x618] ;  /* 0x00018600ff167b82 */ /* 0x000e220000000800 */
[----:B------:R-:W-:Y:S01]  /*7690*/  I2FP.F32.U32 R6, R4 ;  /* 0x0000000400067245 */ /* 0x000fe20000201000 */
[----:B------:R-:W-:Y:S01]  /*76a0*/  ULDC UR4, c[0x0][0x150] ;  /* 0x0000540000047ab9 */ /* 0x000fe20000000800 */
[----:B------:R-:W-:Y:S02]  /*76b0*/  SHF.R.U32.HI R5, RZ, R14, R11 ;  /* 0x0000000eff057219 */ /* 0x000fe4000001160b */
[----:B------:R-:W-:Y:S01]  /*76c0*/  IADD3 R9, P0, RZ, -R12, RZ ;  /* 0x8000000cff097210 */ /* 0x000fe20007f1e0ff */
[----:B------:R-:W-:Y:S01]  /*76d0*/  FMUL R11, R6, UR4 ;  /* 0x00000004060b7c20 */ /* 0x000fe20008400000 */
[----:B------:R-:W-:Y:S01]  /*76e0*/  ULDC UR4, c[0x0][0x154] ;  /* 0x0000550000047ab9 */ /* 0x000fe20000000800 */
[----:B------:R-:W1:Y:S02]  /*76f0*/  LDC.64 R24, c[0x0][0x640] ;  /* 0x00019000ff187b82 */ /* 0x000e640000000a00 */
[----:B------:R-:W-:-:S02]  /*7700*/  IMAD.X R5, RZ, RZ, ~R5, P0 ;  /* 0x000000ffff057224 */ /* 0x000fc400000e0e05 */
[----:B------:R-:W2:Y:S01]  /*7710*/  F2I.U32.TRUNC.NTZ R11, R11 ;  /* 0x0000000b000b7305 */ /* 0x000ea2000020f000 */
[----:B------:R-:W-:-:S03]  /*7720*/  IMAD.WIDE.U32 R6, R9, R20, R16 ;  /* 0x0000001409067225 */ /* 0x000fc600078e0010 */
[----:B------:R-:W3:Y:S01]  /*7730*/  LDC R13, c[0x0][0x144] ;  /* 0x00005100ff0d7b82 */ /* 0x000ee20000000800 */
[----:B------:R-:W-:-:S04]  /*7740*/  IMAD R8, R5, R20, RZ ;  /* 0x0000001405087224 */ /* 0x000fc800078e02ff */
[----:B------:R-:W-:Y:S02]  /*7750*/  IMAD R5, R9, R21, R8 ;  /* 0x0000001509057224 */ /* 0x000fe400078e0208 */
[----:B------:R-:W-:Y:S01]  /*7760*/  IMAD.MOV.U32 R8, RZ, RZ, -0x1 ;  /* 0xffffffffff087424 */ /* 0x000fe200078e00ff */
[----:B------:R-:W4:Y:S01]  /*7770*/  LDC R14, c[0x0][0x608] ;  /* 0x00018200ff0e7b82 */ /* 0x000f220000000800 */
[----:B------:R-:W-:Y:S01]  /*7780*/  IMAD.IADD R5, R7, 0x1, R5 ;  /* 0x0000000107057824 */ /* 0x000fe200078e0205 */
[----:B------:R-:W-:-:S04]  /*7790*/  I2FP.F32.U32 R7, R3 ;  /* 0x0000000300077245 */ /* 0x000fc80000201000 */
[-C--:B0-----:R-:W-:Y:S01]  /*77a0*/  SHF.R.U64 R10, R6, R22.reuse, R5 ;  /* 0x00000016060a7219 */ /* 0x081fe20000001205 */
[----:B--2---:R-:W-:Y:S01]  /*77b0*/  IMAD.MOV R6, RZ, RZ, -R11 ;  /* 0x000000ffff067224 */ /* 0x004fe200078e0a0b */
[----:B------:R-:W0:Y:S01]  /*77c0*/  LDC R9, c[0x0][0x658] ;  /* 0x00019600ff097b82 */ /* 0x000e220000000800 */
[----:B-1----:R-:W-:Y:S01]  /*77d0*/  ISETP.NE.U32.AND P0, PT, R24, RZ, PT ;  /* 0x000000ff1800720c */ /* 0x002fe20003f05070 */
[----:B------:R-:W-:Y:S01]  /*77e0*/  FMUL R7, R7, UR4 ;  /* 0x0000000407077c20 */ /* 0x000fe20008400000 */
[----:B------:R-:W-:Y:S02]  /*77f0*/  SHF.R.U32.HI R5, RZ, R22, R5 ;  /* 0x00000016ff057219 */ /* 0x000fe40000011605 */
[----:B------:R-:W-:-:S03]  /*7800*/  ISETP.NE.AND.EX P0, PT, R25, RZ, PT, P0 ;  /* 0x000000ff1900720c */ /* 0x000fc60003f05300 */
[----:B------:R-:W1:Y:S01]  /*7810*/  LDC R20, c[0x0][0x148] ;  /* 0x00005200ff147b82 */ /* 0x000e620000000800 */
[----:B---3--:R-:W-:Y:S02]  /*7820*/  IMAD R23, R13, R6, R4 ;  /* 0x000000060d177224 */ /* 0x008fe400078e0204 */
[----:B------:R-:W-:-:S05]  /*7830*/  IMAD.MOV.U32 R6, RZ, RZ, 0x1 ;  /* 0x00000001ff067424 */ /* 0x000fca00078e00ff */
[----:B------:R-:W2:Y:S01]  /*7840*/  LDC R21, c[0x0][0x600] ;  /* 0x00018000ff157b82 */ /* 0x000ea20000000800 */
[-CC-:B----4-:R-:W-:Y:S02]  /*7850*/  SHF.R.U64 R13, R10, R14.reuse, R5.reuse ;  /* 0x0000000e0a0d7219 */ /* 0x190fe40000001205 */
[----:B------:R-:W-:Y:S02]  /*7860*/  SHF.R.U32.HI R4, RZ, R14, R5 ;  /* 0x0000000eff047219 */ /* 0x000fe40000011605 */
[----:B------:R3:W4:Y:S03]  /*7870*/  F2I.U32.TRUNC.NTZ R14, R7 ;  /* 0x00000007000e7305 */ /* 0x000726000020f000 */
[----:B------:R-:W1:Y:S01]  /*7880*/  LDC R26, c[0x0][0x648] ;  /* 0x00019200ff1a7b82 */ /* 0x000e620000000800 */
[-C--:B0-----:R-:W-:Y:S02]  /*7890*/  SHF.R.U64 R15, R13, R9.reuse, R4 ;  /* 0x000000090d0f7219 */ /* 0x081fe40000001204 */
[----:B------:R-:W-:-:S02]  /*78a0*/  SHF.L.U32 R8, R8, R9, RZ ;  /* 0x0000000908087219 */ /* 0x000fc400000006ff */
[-C--:B------:R-:W-:Y:S01]  /*78b0*/  SHF.R.U32.HI R5, RZ, R9.reuse, R4 ;  /* 0x00000009ff057219 */ /* 0x080fe20000011604 */
[----:B------:R-:W-:Y:S01]  /*78c0*/  IMAD.MOV.U32 R4, RZ, RZ, R15 ;  /* 0x000000ffff047224 */ /* 0x000fe200078e000f */
[----:B------:R-:W-:Y:S01]  /*78d0*/  SHF.L.U32 R22, R6, R9, RZ ;  /* 0x0000000906167219 */ /* 0x000fe200000006ff */
[----:B------:R-:W0:Y:S01]  /*78e0*/  LDC R27, c[0x0][0x638] ;  /* 0x00018e00ff1b7b82 */ /* 0x000e220000000800 */
[----:B------:R-:W-:-:S07]  /*78f0*/  LOP3.LUT R28, RZ, R8, RZ, 0x33, !PT ;  /* 0x00000008ff1c7212 */ /* 0x000fce00078e33ff */
        /* <DEDUP_REMOVED lines=12> */
.L_x_159:
[----:B------:R-:W-:Y:S01]  /*79c0*/  ISETP.NE.AND P0, PT, R2, 0x1, PT ;  /* 0x000000010200780c */ /* 0x000fe20003f05270 */
[----:B--2---:R-:W-:Y:S01]  /*79d0*/  VIADD R7, R21, 0xffffffff ;  /* 0xffffffff15077836 */ /* 0x004fe20000000000 */
[----:B-1----:R-:W-:Y:S01]  /*79e0*/  SHF.R.U64 R5, R4, R26, R5 ;  /* 0x0000001a04057219 */ /* 0x002fe20000001205 */
[----:B------:R-:W-:Y:S01]  /*79f0*/  IMAD.MOV R14, RZ, RZ, -R14 ;  /* 0x000000ffff0e7224 */ /* 0x000fe200078e0a0e */
[----:B------:R-:W-:Y:S01]  /*7a00*/  LOP3.LUT R4, R13, R28, RZ, 0xc0, !PT ;  /* 0x0000001c0d047212 */ /* 0x000fe200078ec0ff */
[----:B------:R-:W-:Y:S01]  /*7a10*/  IMAD.MOV.U32 R8, RZ, RZ, R12 ;  /* 0x000000ffff087224 */ /* 0x000fe200078e000c */
[----:B------:R-:W-:Y:S01]  /*7a20*/  LOP3.LUT R10, R10, R7, RZ, 0xc0, !PT ;  /* 0x000000070a0a7212 */ /* 0x000fe200078ec0ff */
[----:B------:R-:W-:Y:S02]  /*7a30*/  IMAD.MOV R6, RZ, RZ, -R5 ;  /* 0x000000ffff067224 */ /* 0x000fe400078e0a05 */
[----:B------:R-:W-:-:S04]  /*7a40*/  IMAD R4, R22, R5, R4 ;  /* 0x0000000516047224 */ /* 0x000fc800078e0204 */
[----:B------:R-:W-:Y:S02]  /*7a50*/  @P0 IMAD R23, R20, R14, R3 ;  /* 0x0000000e14170224 */ /* 0x000fe400078e0203 */
[----:B0-----:R-:W-:Y:S02]  /*7a60*/  IMAD R3, R6, R27, R15 ;  /* 0x0000001b06037224 */ /* 0x001fe400078e020f */
[----:B------:R-:W-:Y:S02]  /*7a70*/  IMAD R7, R4, R29, R23 ;  /* 0x0000001d04077224 */ /* 0x000fe400078e0217 */
[----:B------:R-:W-:Y:S02]  /*7a80*/  IMAD R4, R3, R21, R10 ;  /* 0x0000001503047224 */ /* 0x000fe400078e020a */
[----:B------:R-:W-:-:S03]  /*7a90*/  IMAD.MOV.U32 R6, RZ, RZ, 0x1 ;  /* 0x00000001ff067424 */ /* 0x000fc600078e00ff */
[----:B------:R-:W-:Y:S02]  /*7aa0*/  SEL R9, R4, R7, !P0 ;  /* 0x0000000704097207 */ /* 0x000fe40004000000 */
[----:B------:R-:W-:-:S07]  /*7ab0*/  SEL R7, R7, R4, !P0 ;  /* 0x0000000407077207 */ /* 0x000fce0004000000 */
.L_x_157:
[----:B------:R-:W-:-:S08]  /*7ac0*/  NOP ;  /* 0x0000000000007918 */ /* 0x000fd00000000000 */
[----:B------:R-:W0:-:S00]  /*7ad0*/  USETMAXREG.DEALLOC.CTAPOOL 0x28 ;  /* 0x00000028000079c8 */ /* 0x000e0000080e0500 */
[----:B0-----:R-:W-:-:S13]  /*7ae0*/  ISETP.NE.AND P0, PT, R0, RZ, PT ;  /* 0x000000ff0000720c */ /* 0x001fda0003f05270 */
[----:B------:R-:W-:Y:S05]  /*7af0*/  @P0 EXIT ;  /* 0x000000000000094d */ /* 0x000fea0003800000 */
[----:B------:R-:W-:Y:S01]  /*7b00*/  LOP3.LUT P0, RZ, R6, 0xff, RZ, 0xc0, !PT ;  /* 0x000000ff06ff7812 */ /* 0x000fe2000780c0ff */
[----:B------:R-:W-:Y:S02]  /*7b10*/  IMAD.MOV.U32 R0, RZ, RZ, 0x1 ;  /* 0x00000001ff007424 */ /* 0x000fe400078e00ff */
[----:B------:R-:W-:-:S10]  /*7b20*/  IMAD.MOV.U32 R12, RZ, RZ, RZ ;  /* 0x000000ffff0c7224 */ /* 0x000fd400078e00ff */
[----:B------:R-:W-:Y:S05]  /*7b30*/  @!P0 BRA `(.L_x_160) ;  /* 0x0000000c00308947 */ /* 0x000fea0003800000 */
[----:B------:R-:W0:Y:S01]  /*7b40*/  LDC R0, c[0x0][0x28c] ;  /* 0x0000a300ff007b82 */ /* 0x000e220000000800 */
[----:B------:R-:W-:Y:S01]  /*7b50*/  ULDC UR5, c[0x0][0x600] ;  /* 0x0001800000057ab9 */ /* 0x000fe20000000800 */
[----:B------:R-:W-:Y:S01]  /*7b60*/  ULDC UR4, c[0x0][0xc] ;  /* 0x0000030000047ab9 */ /* 0x000fe20000000800 */
[----:B------:R-:W-:Y:S01]  /*7b70*/  UIADD3 UR16, UR5, -0x1, URZ ;  /* 0xffffffff05107890 */ /* 0x000fe2000fffe03f */
[C---:B------:R-:W-:Y:S01]  /*7b80*/  LOP3.LUT P2, RZ, R18.reuse, 0x7f, RZ, 0xc0, !PT ;  /* 0x0000007f12ff7812 */ /* 0x040fe2000784c0ff */
[----:B------:R-:W-:Y:S01]  /*7b90*/  ULDC UR6, c[0x0][0x658] ;  /* 0x0001960000067ab9 */ /* 0x000fe20000000800 */
[----:B------:R-:W-:Y:S01]  /*7ba0*/  ULDC UR5, c[0x0][0x10] ;  /* 0x0000040000057ab9 */ /* 0x000fe20000000800 */
[----:B------:R-:W-:Y:S01]  /*7bb0*/  UMOV UR7, 0xffffffff ;  /* 0xffffffff00077882 */ /* 0x000fe20000000000 */
[----:B------:R-:W-:Y:S01]  /*7bc0*/  UMOV UR8, 0x1 ;  /* 0x0000000100087882 */ /* 0x000fe20000000000 */
[----:B------:R-:W-:Y:S01]  /*7bd0*/  UIMAD.WIDE.U32 UR4, UR4, UR5, URZ ;  /* 0x00000005040472a5 */ /* 0x000fe2000f8e003f */
[----:B------:R-:W-:Y:S01]  /*7be0*/  LOP3.LUT P0, RZ, R18, 0x1f, RZ, 0xc0, !PT ;  /* 0x0000001f12ff7812 */ /* 0x000fe2000780c0ff */
[----:B------:R-:W-:Y:S01]  /*7bf0*/  USHF.L.U32 UR7, UR7, UR6, URZ ;  /* 0x0000000607077299 */ /* 0x000fe2000800063f */
[----:B------:R-:W-:Y:S01]  /*7c00*/  BSSY B0, `(.L_x_160) ;  /* 0x00000bf000007945 */ /* 0x000fe20003800000 */
[----:B------:R-:W-:Y:S01]  /*7c10*/  USHF.L.U32 UR18, UR8, UR6, URZ ;  /* 0x0000000608127299 */ /* 0x000fe2000800063f */
[----:B------:R-:W-:Y:S01]  /*7c20*/  IMAD.MOV.U32 R13, RZ, RZ, 0x1 ;  /* 0x00000001ff0d7424 */ /* 0x000fe200078e00ff */
[----:B------:R-:W-:Y:S01]  /*7c30*/  LOP3.LUT R11, R19, 0x2, RZ, 0xfc, !PT ;  /* 0x00000002130b7812 */ /* 0x000fe200078efcff */
[----:B------:R-:W-:Y:S01]  /*7c40*/  ULDC UR6, c[0x0][0x14] ;  /* 0x0000050000067ab9 */ /* 0x000fe20000000800 */
[----:B------:R-:W-:Y:S01]  /*7c50*/  PLOP3.LUT P0, PT, P0, P2, PT, 0x8a, 0x0 ;  /* 0x000000000000781c */ /* 0x000fe20000705172 */
[----:B------:R-:W-:Y:S01]  /*7c60*/  UIMAD.WIDE.U32 UR20, UR4, UR6, URZ ;  /* 0x00000006041472a5 */ /* 0x000fe2000f8e003f */
[----:B------:R-:W-:Y:S01]  /*7c70*/  IMAD.MOV.U32 R12, RZ, RZ, RZ ;  /* 0x000000ffff0c7224 */ /* 0x000fe200078e00ff */
[----:B------:R-:W-:-:S02]  /*7c80*/  UIMAD UR13, UR5, UR6, URZ ;  /* 0x00000006050d72a4 */ /* 0x000fc4000f8e023f */
[----:B------:R-:W-:Y:S01]  /*7c90*/  ULOP3.LUT UR17, URZ, UR7, URZ, 0x33, !UPT ;  /* 0x000000073f117292 */ /* 0x000fe2000f8e333f */
[----:B0-----:R-:W-:Y:S01]  /*7ca0*/  VIADD R0, R0, 0x3f ;  /* 0x0000003f00007836 */ /* 0x001fe20000000000 */
[----:B------:R-:W-:Y:S01]  /*7cb0*/  UIADD3 UR13, UR21, UR13, URZ ;  /* 0x0000000d150d7290 */ /* 0x000fe2000fffe03f */
[----:B------:R-:W-:-:S03]  /*7cc0*/  ULDC.64 UR22, c[0x0][0x198] ;  /* 0x0000660000167ab9 */ /* 0x000fc60000000a00 */
[----:B------:R-:W-:-:S04]  /*7cd0*/  SHF.R.S32.HI R3, RZ, 0x1f, R0 ;  /* 0x0000001fff037819 */ /* 0x000fc80000011400 */
[----:B------:R-:W-:Y:S01]  /*7ce0*/  LEA.HI R3, R3, R0, RZ, 0x6 ;  /* 0x0000000003037211 */ /* 0x000fe200078f30ff */
[----:B------:R-:W-:-:S03]  /*7cf0*/  IMAD.MOV.U32 R0, RZ, RZ, 0x1 ;  /* 0x00000001ff007424 */ /* 0x000fc600078e00ff */
[----:B------:R-:W-:-:S05]  /*7d00*/  SHF.R.S32.HI R3, RZ, 0x6, R3 ;  /* 0x00000006ff037819 */ /* 0x000fca0000011403 */
[----:B------:R-:W-:-:S07]  /*7d10*/  VIADD R10, R3, 0x1 ;  /* 0x00000001030a7836 */ /* 0x000fce0000000000 */
.L_x_172:
[----:B------:R-:W-:-:S03]  /*7d20*/  UMOV UR4, 0xffffffff ;  /* 0xffffffff00047882 */ /* 0x000fc60000000000 */
[----:B------:R-:W-:Y:S05]  /*7d30*/  BRA.DIV UR4, `(.L_x_161) ;  /* 0x0000000e04c07947 */ /* 0x000fea000b800000 */
[----:B------:R-:W-:-:S13]  /*7d40*/  ELECT P6, URZ, PT ;  /* 0x00000000003f782f */ /* 0x000fda00038c0000 */
.L_x_184:
[----:B------:R-:W0:Y:S01]  /*7d50*/  LDC R4, c[0x0][0x28c] ;  /* 0x0000a300ff047b82 */ /* 0x000e220000000800 */
[----:B------:R-:W-:Y:S01]  /*7d60*/  BSSY B1, `(.L_x_162) ;  /* 0x0000037000017945 */ /* 0x000fe20003800000 */
[----:B0-----:R-:W-:-:S13]  /*7d70*/  ISETP.LT.OR P6, PT, R4, 0x1, !P6 ;  /* 0x000000010400780c */ /* 0x001fda00077c1670 */
[----:B------:R-:W-:Y:S05]  /*7d80*/  @P6 BRA `(.L_x_163) ;  /* 0x0000000000d06947 */ /* 0x000fea0003800000 */
[----:B------:R-:W-:Y:S01]  /*7d90*/  IMAD.SHL.U32 R15, R9, 0x40, RZ ;  /* 0x00000040090f7824 */ /* 0x000fe200078e00ff */
[----:B------:R-:W-:Y:S01]  /*7da0*/  MOV R5, R0 ;  /* 0x0000000000057202 */ /* 0x000fe20000000f00 */
[----:B------:R-:W-:Y:S02]  /*7db0*/  IMAD.SHL.U32 R18, R7, 0x100, RZ ;  /* 0x0000010007127824 */ /* 0x000fe400078e00ff */
[----:B------:R-:W-:Y:S02]  /*7dc0*/  IMAD.MOV.U32 R20, RZ, RZ, RZ ;  /* 0x000000ffff147224 */ /* 0x000fe400078e00ff */
[----:B------:R-:W-:Y:S02]  /*7dd0*/  IMAD.MOV.U32 R4, RZ, RZ, R10 ;  /* 0x000000ffff047224 */ /* 0x000fe400078e000a */
[----:B------:R-:W-:-:S07]  /*7de0*/  IMAD.MOV.U32 R6, RZ, RZ, R12 ;  /* 0x000000ffff067224 */ /* 0x000fce00078e000c */
.L_x_167:
[----:B------:R-:W0:Y:S01]  /*7df0*/  S2R R14, SR_CgaCtaId ;  /* 0x00000000000e7919 */ /* 0x000e220000008800 */
[----:B------:R-:W-:Y:S01]  /*7e00*/  MOV R7, 0x400 ;  /* 0x0000040000077802 */ /* 0x000fe20000000f00 */
[----:B------:R-:W1:Y:S03]  /*7e10*/  @!P2 LDC R9, c[0x0][0x500] ;  /* 0x00014000ff09ab82 */ /* 0x000e660000000800 */
[----:B0-----:R-:W-:Y:S02]  /*7e20*/  LEA R21, R14, R7, 0x18 ;  /* 0x000000070e157211 */ /* 0x001fe400078ec0ff */
[----:B------:R-:W-:-:S03]  /*7e30*/  SHF.L.U32 R7, R5, 0x1f, RZ ;  /* 0x0000001f05077819 */ /* 0x000fc600000006ff */
[----:B------:R-:W-:-:S04]  /*7e40*/  IMAD R14, R6, 0x8, R21 ;  /* 0x00000008060e7824 */ /* 0x000fc800078e0215 */
[----:B------:R-:W0:Y:S02]  /*7e50*/  SYNCS.PHASECHK.TRANS64.TRYWAIT P1, [R14+URZ+0x28], R7 ;  /* 0x000028070e0075a7 */ /* 0x000e24000802017f */
[----:B01----:R-:W-:Y:S05]  /*7e60*/  @!P1 BRA `(.L_x_164) ;  /* 0x0000000c00949947 */ /* 0x003fea0003800000 */
.L_x_185:
[----:B0-----:R-:W-:Y:S01]  /*7e70*/  PRMT R7, R11, 0x9910, RZ ;  /* 0x000099100b077816 */ /* 0x001fe200000000ff */
[----:B------:R0:W-:Y:S03]  /*7e80*/  @!P2 SYNCS.ARRIVE.TRANS64 RZ, [R14+URZ], R9 ;  /* 0x000000090effa9a7 */ /* 0x0001e6000800003f */
[----:B------:R-:W-:-:S13]  /*7e90*/  ISETP.NE.AND P1, PT, R7, 0x2, PT ;  /* 0x000000020700780c */ /* 0x000fda0003f25270 */
[----:B0-----:R-:W-:Y:S05]  /*7ea0*/  @P1 BRA `(.L_x_165) ;  /* 0x0000000000041947 */ /* 0x001fea0003800000 */
[----:B------:R-:W-:Y:S01]  /*7eb0*/  BPT.TRAP 0x1 ;  /* 0x000000040000795c */ /* 0x000fe20000300000 */
.L_x_165:
[----:B------:R-:W-:Y:S05]  /*7ec0*/  @P0 BRA `(.L_x_166) ;  /* 0x0000000000040947 */ /* 0x000fea0003800000 */
[----:B------:R-:W-:Y:S01]  /*7ed0*/  BPT.TRAP 0x1 ;  /* 0x000000040000795c */ /* 0x000fe20000300000 */
.L_x_166:
[--C-:B------:R-:W-:Y:S01]  /*7ee0*/  IMAD R7, R6, 0x8000, R21.reuse ;  /* 0x0000800006077824 */ /* 0x100fe200078e0215 */
[----:B------:R-:W-:Y:S01]  /*7ef0*/  R2UR UR9, R14 ;  /* 0x000000000e0972ca */ /* 0x000fe200000e0000 */
[----:B------:R-:W-:Y:S01]  /*7f00*/  IMAD R21, R6, 0x2000, R21 ;  /* 0x0000200006157824 */ /* 0x000fe200078e0215 */
[----:B------:R-:W-:Y:S01]  /*7f10*/  UIADD3 UR4, UP0, UR22, 0xf0, URZ ;  /* 0x000000f016047890 */ /* 0x000fe2000ff1e03f */
[----:B------:R-:W-:Y:S01]  /*7f20*/  VIADD R4, R4, 0xffffffff ;  /* 0xffffffff04047836 */ /* 0x000fe20000000000 */
[----:B------:R-:W-:Y:S01]  /*7f30*/  R2UR UR5, R7 ;  /* 0x00000000070572ca */ /* 0x000fe200000e0000 */
[----:B------:R-:W-:Y:S01]  /*7f40*/  UIADD3 UR24, UP1, UR22, 0x1f0, URZ ;  /* 0x000001f016187890 */ /* 0x000fe2000ff3e03f */
[----:B------:R-:W-:Y:S01]  /*7f50*/  R2UR UR8, R21 ;  /* 0x00000000150872ca */ /* 0x000fe200000e0000 */
[----:B------:R-:W-:Y:S01]  /*7f60*/  VIADD R6, R6, 0x1 ;  /* 0x0000000106067836 */ /* 0x000fe20000000000 */
[----:B------:R-:W-:Y:S01]  /*7f70*/  R2UR UR11, R18 ;  /* 0x00000000120b72ca */ /* 0x000fe200000e0000 */
[----:B------:R-:W-:Y:S01]  /*7f80*/  UIADD3.X UR25, URZ, UR23, URZ, UP1, !UPT ;  /* 0x000000173f197290 */ /* 0x000fe20008ffe43f */
[----:B------:R-:W-:Y:S01]  /*7f90*/  R2UR UR10, R20 ;  /* 0x00000000140a72ca */ /* 0x000fe200000e0000 */
[----:B------:R-:W-:Y:S01]  /*7fa0*/  UMOV UR6, 0x0 ;  /* 0x0000000000067882 */ /* 0x000fe20000000000 */
[----:B------:R-:W-:Y:S01]  /*7fb0*/  R2UR UR12, R8 ;  /* 0x00000000080c72ca */ /* 0x000fe200000e0000 */
[----:B------:R-:W-:Y:S01]  /*7fc0*/  UMOV UR7, 0x10000000 ;  /* 0x1000000000077882 */ /* 0x000fe20000000000 */
[----:B------:R-:W-:Y:S01]  /*7fd0*/  R2UR UR19, R15 ;  /* 0x000000000f1372ca */ /* 0x000fe200000e0000 */
[----:B------:R-:W-:Y:S01]  /*7fe0*/  VIADD R20, R20, 0x40 ;  /* 0x0000004014147836 */ /* 0x000fe20000000000 */
[----:B------:R-:W-:Y:S01]  /*7ff0*/  ISETP.GT.AND P3, PT, R4, 0x1, PT ;  /* 0x000000010400780c */ /* 0x000fe20003f64270 */
[----:B------:R-:W-:Y:S01]  /*8000*/  UIADD3 UR14, UR5, 0x100, URZ ;  /* 0x00000100050e7890 */ /* 0x000fe2000fffe03f */
[----:B------:R-:W-:Y:S01]  /*8010*/  ISETP.NE.AND P1, PT, R6, 0x5, PT ;  /* 0x000000050600780c */ /* 0x000fe20003f25270 */
[----:B------:R-:W-:-:S02]  /*8020*/  UIADD3.X UR5, URZ, UR23, URZ, UP0, !UPT ;  /* 0x000000173f057290 */ /* 0x000fc400087fe43f */
[----:B------:R-:W-:Y:S01]  /*8030*/  UIADD3 UR15, UR8, 0x28100, URZ ;  /* 0x00028100080f7890 */ /* 0x000fe2000fffe03f */
[----:B------:R-:W-:Y:S02]  /*8040*/  SEL R14, RZ, 0x1, P1 ;  /* 0x00000001ff0e7807 */ /* 0x000fe40000800000 */
[----:B------:R-:W-:Y:S01]  /*8050*/  UMOV UR8, UR14 ;  /* 0x0000000e00087c82 */ /* 0x000fe20008000000 */
[----:B------:R-:W-:Y:S02]  /*8060*/  SEL R6, R6, RZ, P1 ;  /* 0x000000ff06067207 */ /* 0x000fe40000800000 */
[----:B------:R-:W-:Y:S01]  /*8070*/  LOP3.LUT R5, R5, R14, RZ, 0x3c, !PT ;  /* 0x0000000e05057212 */ /* 0x000fe200078e3cff */
[----:B------:R0:W-:Y:S02]  /*8080*/  UTMALDG.3D [UR8], [UR4], desc[UR6] ;  /* 0x00000608040075b4 */ /* 0x0001e40008011000 */
[----:B0-----:R-:W-:Y:S01]  /*8090*/  UMOV UR8, UR15 ;  /* 0x0000000f00087c82 */ /* 0x001fe20008000000 */
[----:B------:R-:W-:-:S02]  /*80a0*/  UMOV UR11, UR19 ;  /* 0x00000013000b7c82 */ /* 0x000fc40008000000 */
[----:B------:R0:W-:Y:S02]  /*80b0*/  UTMALDG.3D [UR8], [UR24], desc[UR6] ;  /* 0x00000608180075b4 */ /* 0x0001e40008011000 */
[----:B0-----:R-:W-:Y:S05]  /*80c0*/  @P3 BRA `(.L_x_167) ;  /* 0xfffffffc00483947 */ /* 0x001fea000383ffff */
.L_x_163:
[----:B------:R-:W-:Y:S05]  /*80d0*/  BSYNC B1 ;  /* 0x0000000000017941 */ /* 0x000fea0003800000 */
.L_x_162:
[----:B------:R-:W-:Y:S01]  /*80e0*/  LOP3.LUT P3, RZ, R13, 0xff, RZ, 0xc0, !PT ;  /* 0x000000ff0dff7812 */ /* 0x000fe2000786c0ff */
[----:B------:R-:W-:Y:S01]  /*80f0*/  IMAD.IADD R12, R3, 0x1, R12 ;  /* 0x00000001030c7824 */ /* 0x000fe200078e020c */
[----:B------:R-:W-:Y:S01]  /*8100*/  IADD3 R16, P4, R16, UR20, RZ ;  /* 0x0000001410107c10 */ /* 0x000fe2000ff9e0ff */
[----:B------:R-:W-:Y:S01]  /*8110*/  ULDC.64 UR4, c[0x0][0x650] ;  /* 0x0001940000047ab9 */ /* 0x000fe20000000a00 */
[----:B------:R-:W-:Y:S01]  /*8120*/  BSSY B1, `(.L_x_168) ;  /* 0x000006a000017945 */ /* 0x000fe20003800000 */
[----:B------:R-:W-:Y:S01]  /*8130*/  IMAD.MOV.U32 R9, RZ, RZ, -0x1 ;  /* 0xffffffffff097424 */ /* 0x000fe200078e00ff */
[----:B------:R-:W-:Y:S01]  /*8140*/  ISETP.GT.U32.AND P1, PT, R12, 0x4, PT ;  /* 0x000000040c00780c */ /* 0x000fe20003f24070 */
[----:B------:R-:W-:Y:S01]  /*8150*/  IMAD.MOV.U32 R8, RZ, RZ, -0x1 ;  /* 0xffffffffff087424 */ /* 0x000fe200078e00ff */
[----:B------:R-:W-:Y:S02]  /*8160*/  IADD3.X R17, R17, UR13, RZ, P4, !PT ;  /* 0x0000000d11117c10 */ /* 0x000fe4000a7fe4ff */
[----:B------:R-:W-:-:S02]  /*8170*/  ISETP.LT.U32.AND P1, PT, R3, 0x5, P1 ;  /* 0x000000050300780c */ /* 0x000fc40000f21070 */
[----:B------:R-:W-:Y:S01]  /*8180*/  PRMT R13, RZ, 0x7610, R13 ;  /* 0x00007610ff0d7816 */ /* 0x000fe2000000000d */
[----:B------:R-:W0:Y:S01]  /*8190*/  @P3 S2R R5, SR_CgaCtaId ;  /* 0x0000000000053919 */ /* 0x000e220000008800 */
[----:B------:R-:W-:-:S04]  /*81a0*/  @P3 MOV R4, 0x400 ;  /* 0x0000040000043802 */ /* 0x000fc80000000f00 */
[----:B0-----:R-:W-:Y:S01]  /*81b0*/  @P3 LEA R6, R5, R4, 0x18 ;  /* 0x0000000405063211 */ /* 0x001fe200078ec0ff */
[----:B------:R-:W-:-:S03]  /*81c0*/  IMAD.WIDE.U32 R4, R12, -0x33333333, RZ ;  /* 0xcccccccd0c047825 */ /* 0x000fc600078e00ff */
[----:B------:R0:W-:Y:S01]  /*81d0*/  @P3 SYNCS.ARRIVE.TRANS64.A1T0 RZ, [R6+URZ+0x68], RZ ;  /* 0x000068ff06ff39a7 */ /* 0x0001e2000810003f */
[----:B------:R-:W-:Y:S02]  /*81e0*/  ISETP.GE.U32.AND P3, PT, R3, 0x5, PT ;  /* 0x000000050300780c */ /* 0x000fe40003f66070 */
[----:B------:R-:W-:Y:S02]  /*81f0*/  SHF.R.U32.HI R7, RZ, 0x2, R5 ;  /* 0x00000002ff077819 */ /* 0x000fe40000011605 */
[----:B------:R-:W-:Y:S02]  /*8200*/  SEL R5, RZ, 0x1, !P1 ;  /* 0x00000001ff057807 */ /* 0x000fe40004800000 */
[----:B------:R-:W-:Y:S01]  /*8210*/  ISETP.GE.U32.AND P1, PT, R16, UR4, PT ;  /* 0x0000000410007c0c */ /* 0x000fe2000bf26070 */
[----:B------:R-:W-:Y:S01]  /*8220*/  IMAD R12, R7, -0x5, R12 ;  /* 0xfffffffb070c7824 */ /* 0x000fe200078e020c */
[----:B------:R-:W-:Y:S02]  /*8230*/  LOP3.LUT R0, R0, R5, RZ, 0x3c, !PT ;  /* 0x0000000500007212 */ /* 0x000fe400078e3cff */
[----:B------:R-:W-:-:S02]  /*8240*/  ISETP.GE.U32.AND.EX P1, PT, R17, UR5, PT, P1 ;  /* 0x0000000511007c0c */ /* 0x000fc4000bf26110 */
[----:B------:R-:W-:Y:S02]  /*8250*/  PRMT R4, RZ, 0x7610, R4 ;  /* 0x00007610ff047816 */ /* 0x000fe40000000004 */
[----:B------:R-:W-:Y:S01]  /*8260*/  @P3 LOP3.LUT R0, R0, 0x1, R7, 0x78, !PT ;  /* 0x0000000100003812 */ /* 0x000fe200078e7807 */
[----:B------:R-:W-:-:S08]  /*8270*/  IMAD.MOV.U32 R7, RZ, RZ, -0x1 ;  /* 0xffffffffff077424 */ /* 0x000fd000078e00ff */
[----:B0-----:R-:W-:Y:S05]  /*8280*/  @P1 BRA `(.L_x_169) ;  /* 0x00000004004c1947 */ /* 0x001fea0003800000 */
[----:B------:R-:W-:Y:S01]  /*8290*/  ULDC.64 UR4, c[0x0][0x628] ;  /* 0x00018a0000047ab9 */ /* 0x000fe20000000a00 */
[----:B------:R-:W0:Y:S01]  /*82a0*/  S2R R15, SR_CTAID.X ;  /* 0x00000000000f7919 */ /* 0x000e220000002500 */
[----:B------:R-:W-:Y:S01]  /*82b0*/  ISETP.NE.U32.AND P1, PT, RZ, UR4, PT ;  /* 0x00000004ff007c0c */ /* 0x000fe2000bf25070 */
[----:B------:R-:W-:Y:S01]  /*82c0*/  ULDC UR7, c[0x0][0x630] ;  /* 0x00018c0000077ab9 */ /* 0x000fe20000000800 */
[----:B------:R-:W-:Y:S01]  /*82d0*/  IMAD.MOV.U32 R4, RZ, RZ, R16 ;  /* 0x000000ffff047224 */ /* 0x000fe200078e0010 */
[----:B------:R-:W1:Y:S01]  /*82e0*/  S2R R14, SR_CTAID.Y ;  /* 0x00000000000e7919 */ /* 0x000e620000002600 */
[----:B------:R-:W-:Y:S01]  /*82f0*/  ISETP.NE.AND.EX P1, PT, RZ, UR5, PT, P1 ;  /* 0x00000005ff007c0c */ /* 0x000fe2000bf25310 */
[----:B------:R-:W-:-:S12]  /*8300*/  IMAD.MOV.U32 R5, RZ, RZ, R17 ;  /* 0x000000ffff057224 */ /* 0x000fd800078e0011 */
[----:B------:R-:W-:Y:S05]  /*8310*/  @!P1 BRA `(.L_x_170) ;  /* 0x0000000000289947 */ /* 0x000fea0003800000 */
[----:B------:R-:W-:Y:S02]  /*8320*/  ULDC UR6, c[0x0][0x634] ;  /* 0x00018d0000067ab9 */ /* 0x000fe40000000800 */
[----:B------:R-:W-:-:S05]  /*8330*/  IADD3 R9, P1, R16, UR6, RZ ;  /* 0x0000000610097c10 */ /* 0x000fca000ff3e0ff */
[----:B------:R-:W-:-:S04]  /*8340*/  IMAD.X R21, RZ, RZ, R17, P1 ;  /* 0x000000ffff157224 */ /* 0x000fc800008e0611 */
[----:B------:R-:W-:-:S04]  /*8350*/  IMAD.WIDE.U32 R6, R21, UR4, RZ ;  /* 0x0000000415067c25 */ /* 0x000fc8000f8e00ff */
[----:B------:R-:W-:-:S04]  /*8360*/  IMAD.WIDE.U32 R6, P1, R9, UR5, R6 ;  /* 0x0000000509067c25 */ /* 0x000fc8000f820006 */
[----:B------:R-:W-:-:S04]  /*8370*/  IMAD.WIDE.U32 R8, R9, UR4, RZ ;  /* 0x0000000409087c25 */ /* 0x000fc8000f8e00ff */
[----:B------:R-:W-:Y:S01]  /*8380*/  IMAD.X R5, RZ, RZ, RZ, P1 ;  /* 0x000000ffff057224 */ /* 0x000fe200008e06ff */
[----:B------:R-:W-:Y:S01]  /*8390*/  IADD3 RZ, P1, R9, R6, RZ ;  /* 0x0000000609ff7210 */ /* 0x000fe20007f3e0ff */
[----:B------:R-:W-:-:S04]  /*83a0*/  IMAD.MOV.U32 R4, RZ, RZ, R7 ;  /* 0x000000ffff047224 */ /* 0x000fc800078e0007 */
[----:B------:R-:W-:-:S08]  /*83b0*/  IMAD.WIDE.U32.X R4, R21, UR5, R4, P1 ;  /* 0x0000000515047c25 */ /* 0x000fd000088e0404 */
.L_x_170:
[--C-:B------:R-:W-:Y:S01]  /*83c0*/  SHF.R.U64 R8, R4, UR7, R5.reuse ;  /* 0x0000000704087c19 */ /* 0x100fe20008001205 */
[----:B------:R-:W-:Y:S01]  /*83d0*/  ULDC.64 UR4, c[0x0][0x620] ;  /* 0x0001880000047ab9 */ /* 0x000fe20000000a00 */
[----:B------:R-:W-:Y:S01]  /*83e0*/  SHF.R.U32.HI R4, RZ, UR7, R5 ;  /* 0x00000007ff047c19 */ /* 0x000fe20008011605 */
[----:B------:R-:W2:Y:S01]  /*83f0*/  LDC R24, c[0x0][0x144] ;  /* 0x00005100ff187b82 */ /* 0x000ea20000000800 */
[----:B------:R-:W-:Y:S01]  /*8400*/  IADD3 R7, P1, RZ, -R8, RZ ;  /* 0x80000008ff077210 */ /* 0x000fe20007f3e0ff */
[----:B------:R-:W-:Y:S01]  /*8410*/  ULDC.64 UR8, c[0x0][0x640] ;  /* 0x0001900000087ab9 */ /* 0x000fe20000000a00 */
[----:B0-----:R-:W-:Y:S01]  /*8420*/  I2FP.F32.U32 R9, R15 ;  /* 0x0000000f00097245 */ /* 0x001fe20000201000 */
[----:B------:R-:W-:Y:S02]  /*8430*/  ULDC UR6, c[0x0][0x608] ;  /* 0x0001820000067ab9 */ /* 0x000fe40000000800 */
[----:B------:R-:W-:Y:S01]  /*8440*/  IMAD.X R4, RZ, RZ, ~R4, P1 ;  /* 0x000000ffff047224 */ /* 0x000fe200008e0e04 */
[----:B------:R-:W-:Y:S01]  /*8450*/  ISETP.NE.U32.AND P1, PT, RZ, UR8, PT ;  /* 0x00000008ff007c0c */ /* 0x000fe2000bf25070 */
[----:B------:R-:W0:Y:S02]  /*8460*/  LDC R21, c[0x0][0x148] ;  /* 0x00005200ff157b82 */ /* 0x000e240000000800 */
[----:B------:R-:W-:Y:S01]  /*8470*/  IMAD R6, R4, UR4, RZ ;  /* 0x0000000404067c24 */ /* 0x000fe2000f8e02ff */
[----:B------:R-:W-:Y:S01]  /*8480*/  ISETP.NE.AND.EX P1, PT, RZ, UR9, PT, P1 ;  /* 0x00000009ff007c0c */ /* 0x000fe2000bf25310 */
[----:B------:R-:W-:Y:S01]  /*8490*/  IMAD.WIDE.U32 R4, R7, UR4, R16 ;  /* 0x0000000407047c25 */ /* 0x000fe2000f8e0010 */
[----:B------:R-:W-:-:S03]  /*84a0*/  ULDC UR4, c[0x0][0x150] ;  /* 0x0000540000047ab9 */ /* 0x000fc60000000800 */
[----:B------:R-:W-:Y:S02]  /*84b0*/  IMAD R7, R7, UR5, R6 ;  /* 0x0000000507077c24 */ /* 0x000fe4000f8e0206 */
[----:B------:R-:W-:Y:S01]  /*84c0*/  FMUL R6, R9, UR4 ;  /* 0x0000000409067c20 */ /* 0x000fe20008400000 */
[----:B------:R-:W-:Y:S01]  /*84d0*/  ULDC UR4, c[0x0][0x618] ;  /* 0x0001860000047ab9 */ /* 0x000fe20000000800 */
[----:B------:R-:W-:Y:S01]  /*84e0*/  ULDC UR5, c[0x0][0x154] ;  /* 0x0000550000057ab9 */ /* 0x000fe20000000800 */
[----:B------:R-:W-:-:S03]  /*84f0*/  IMAD.IADD R5, R5, 0x1, R7 ;  /* 0x0000000105057824 */ /* 0x000fc600078e0207 */
[----:B------:R-:W3:Y:S02]  /*8500*/  F2I.U32.TRUNC.NTZ R6, R6 ;  /* 0x0000000600067305 */ /* 0x000ee4000020f000 */
[----:B------:R-:W-:Y:S02]  /*8510*/  SHF.R.U64 R9, R4, UR4, R5 ;  /* 0x0000000404097c19 */ /* 0x000fe40008001205 */
[----:B-1----:R-:W-:-:S05]  /*8520*/  I2FP.F32.U32 R4, R14 ;  /* 0x0000000e00047245 */ /* 0x002fca0000201000 */
[----:B------:R-:W-:Y:S01]  /*8530*/  FMUL R22, R4, UR5 ;  /* 0x0000000504167c20 */ /* 0x000fe20008400000 */
[----:B------:R-:W-:Y:S01]  /*8540*/  SHF.R.U32.HI R4, RZ, UR4, R5 ;  /* 0x00000004ff047c19 */ /* 0x000fe20008011605 */
[----:B------:R-:W-:-:S03]  /*8550*/  ULDC UR4, c[0x0][0x658] ;  /* 0x0001960000047ab9 */ /* 0x000fc60000000800 */
[--C-:B------:R-:W-:Y:S01]  /*8560*/  SHF.R.U64 R20, R9, UR6, R4.reuse ;  /* 0x0000000609147c19 */ /* 0x100fe20008001204 */
[----:B------:R-:W1:Y:S01]  /*8570*/  F2I.U32.TRUNC.NTZ R22, R22 ;  /* 0x0000001600167305 */ /* 0x000e62000020f000 */
[----:B------:R-:W-:Y:S01]  /*8580*/  SHF.R.U32.HI R5, RZ, UR6, R4 ;  /* 0x00000006ff057c19 */ /* 0x000fe20008011604 */
[----:B---3--:R-:W-:-:S03]  /*8590*/  IMAD.MOV R6, RZ, RZ, -R6 ;  /* 0x000000ffff067224 */ /* 0x008fc600078e0a06 */
[----:B------:R-:W-:Y:S01]  /*85a0*/  SHF.R.U64 R18, R20, UR4, R5 ;  /* 0x0000000414127c19 */ /* 0x000fe20008001205 */
[----:B--2---:R-:W-:Y:S01]  /*85b0*/  IMAD R15, R24, R6, R15 ;  /* 0x00000006180f7224 */ /* 0x004fe200078e020f */
[----:B------:R-:W-:-:S03]  /*85c0*/  SHF.R.U32.HI R23, RZ, UR4, R5 ;  /* 0x00000004ff177c19 */ /* 0x000fc60008011605 */
[----:B------:R-:W-:Y:S02]  /*85d0*/  IMAD.MOV.U32 R4, RZ, RZ, R18 ;  /* 0x000000ffff047224 */ /* 0x000fe400078e0012 */
[----:B------:R-:W-:Y:S01]  /*85e0*/  IMAD.MOV.U32 R5, RZ, RZ, R23 ;  /* 0x000000ffff057224 */ /* 0x000fe200078e0017 */
[----:B-1----:R-:W-:Y:S06]  /*85f0*/  @!P1 BRA `(.L_x_171) ;  /* 0x0000000000289947 */ /* 0x002fec0003800000 */
[----:B------:R-:W-:Y:S02]  /*8600*/  ULDC UR4, c[0x0][0x64c] ;  /* 0x0001930000047ab9 */ /* 0x000fe40000000800 */
[----:B------:R-:W-:-:S05]  /*8610*/  IADD3 R5, P1, R18, UR4, RZ ;  /* 0x0000000412057c10 */ /* 0x000fca000ff3e0ff */
[----:B------:R-:W-:-:S04]  /*8620*/  IMAD.X R23, RZ, RZ, R23, P1 ;  /* 0x000000ffff177224 */ /* 0x000fc800008e0617 */
[----:B------:R-:W-:-:S04]  /*8630*/  IMAD.WIDE.U32 R6, R23, UR8, RZ ;  /* 0x0000000817067c25 */ /* 0x000fc8000f8e00ff */
[----:B------:R-:W-:-:S04]  /*8640*/  IMAD.WIDE.U32 R6, P1, R5, UR9, R6 ;  /* 0x0000000905067c25 */ /* 0x000fc8000f820006 */
[----:B------:R-:W-:-:S04]  /*8650*/  IMAD.WIDE.U32 R4, R5, UR8, RZ ;  /* 0x0000000805047c25 */ /* 0x000fc8000f8e00ff */
[----:B------:R-:W-:Y:S01]  /*8660*/  IMAD.MOV.U32 R4, RZ, RZ, R7 ;  /* 0x000000ffff047224 */ /* 0x000fe200078e0007 */
[----:B------:R-:W-:Y:S01]  /*8670*/  IADD3 RZ, P3, R5, R6, RZ ;  /* 0x0000000605ff7210 */ /* 0x000fe20007f7e0ff */
[----:B------:R-:W-:-:S04]  /*8680*/  IMAD.X R5, RZ, RZ, RZ, P1 ;  /* 0x000000ffff057224 */ /* 0x000fc800008e06ff */
[----:B------:R-:W-:-:S08]  /*8690*/  IMAD.WIDE.U32.X R4, R23, UR9, R4, P3 ;  /* 0x0000000917047c25 */ /* 0x000fd000098e0404 */
.L_x_171:
[----:B------:R-:W-:Y:S01]  /*86a0*/  ISETP.NE.AND P1, PT, R2, 0x1, PT ;  /* 0x000000010200780c */ /* 0x000fe20003f25270 */
[----:B------:R-:W-:Y:S01]  /*86b0*/  ULDC UR4, c[0x0][0x648] ;  /* 0x0001920000047ab9 */ /* 0x000fe20000000800 */
[----:B------:R-:W-:Y:S01]  /*86c0*/  LOP3.LUT R20, R20, UR17, RZ, 0xc0, !PT ;  /* 0x0000001114147c12 */ /* 0x000fe2000f8ec0ff */
[----:B------:R-:W-:Y:S01]  /*86d0*/  IMAD.MOV R22, RZ, RZ, -R22 ;  /* 0x000000ffff167224 */ /* 0x000fe200078e0a16 */
[----:B------:R-:W-:Y:S01]  /*86e0*/  SHF.R.U64 R5, R4, UR4, R5 ;  /* 0x0000000404057c19 */ /* 0x000fe20008001205 */
[----:B------:R-:W-:Y:S01]  /*86f0*/  ULDC UR4, c[0x0][0x638] ;  /* 0x00018e0000047ab9 */ /* 0x000fe20000000800 */
[----:B------:R-:W-:Y:S01]  /*8700*/  LOP3.LUT R9, R9, UR16, RZ, 0xc0, !PT ;  /* 0x0000001009097c12 */ /* 0x000fe2000f8ec0ff */
[----:B------:R-:W-:Y:S01]  /*8710*/  ULDC UR5, c[0x0][0x610] ;  /* 0x0001840000057ab9 */ /* 0x000fe20000000800 */
[----:B------:R-:W-:Y:S02]  /*8720*/  IMAD.MOV.U32 R4, RZ, RZ, 0x1 ;  /* 0x00000001ff047424 */ /* 0x000fe400078e00ff */
[----:B------:R-:W-:-:S02]  /*8730*/  IMAD.MOV R7, RZ, RZ, -R5 ;  /* 0x000000ffff077224 */ /* 0x000fc400078e0a05 */
[----:B------:R-:W-:Y:S02]  /*8740*/  IMAD R20, R5, UR18, R20 ;  /* 0x0000001205147c24 */ /* 0x000fe4000f8e0214 */
[----:B0-----:R-:W-:Y:S02]  /*8750*/  @P1 IMAD R15, R21, R22, R14 ;  /* 0x00000016150f1224 */ /* 0x001fe400078e020e */
[----:B------:R-:W-:Y:S01]  /*8760*/  IMAD R18, R7, UR4, R18 ;  /* 0x0000000407127c24 */ /* 0x000fe2000f8e0212 */
[----:B------:R-:W-:Y:S01]  /*8770*/  ULDC UR4, c[0x0][0x600] ;  /* 0x0001800000047ab9 */ /* 0x000fe20000000800 */
[----:B------:R-:W-:Y:S02]  /*8780*/  IMAD R15, R20, UR5, R15 ;  /* 0x00000005140f7c24 */ /* 0x000fe4000f8e020f */
[----:B------:R-:W-:-:S05]  /*8790*/  IMAD R18, R18, UR4, R9 ;  /* 0x0000000412127c24 */ /* 0x000fca000f8e0209 */
[----:B------:R-:W-:Y:S02]  /*87a0*/  SEL R9, R18, R15, !P1 ;  /* 0x0000000f12097207 */ /* 0x000fe40004800000 */
[----:B------:R-:W-:-:S07]  /*87b0*/  SEL R7, R15, R18, !P1 ;  /* 0x000000120f077207 */ /* 0x000fce0004800000 */
.L_x_169:
[----:B------:R-:W-:Y:S05]  /*87c0*/  BSYNC B1 ;  /* 0x0000000000017941 */ /* 0x000fea0003800000 */
.L_x_168:
[----:B------:R-:W-:-:S13]  /*87d0*/  LOP3.LUT P1, RZ, R4, 0xff, RZ, 0xc0, !PT ;  /* 0x000000ff04ff7812 */ /* 0x000fda000782c0ff */
[----:B------:R-:W-:Y:S05]  /*87e0*/  @P1 BRA `(.L_x_172) ;  /* 0xfffffff4004c1947 */ /* 0x000fea000383ffff */
[----:B------:R-:W-:Y:S05]  /*87f0*/  BSYNC B0 ;  /* 0x0000000000007941 */ /* 0x000fea0003800000 */
.L_x_160:
[----:B------:R-:W-:-:S03]  /*8800*/  UMOV UR4, 0xffffffff ;  /* 0xffffffff00047882 */ /* 0x000fc60000000000 */
[----:B------:R-:W-:Y:S05]  /*8810*/  BRA.DIV UR4, `(.L_x_173) ;  /* 0x00000006043c7947 */ /* 0x000fea000b800000 */
[----:B------:R-:W-:-:S13]  /*8820*/  ELECT P6, URZ, PT ;  /* 0x00000000003f782f */ /* 0x000fda00038c0000 */
.L_x_188:
[----:B------:R-:W-:Y:S04]  /*8830*/  BSSY B0, `(.L_x_174) ;  /* 0x0000034000007945 */ /* 0x000fe80003800000 */
[----:B------:R-:W-:Y:S05]  /*8840*/  @!P6 BRA `(.L_x_175) ;  /* 0x0000000000c8e947 */ /* 0x000fea0003800000 */
[----:B------:R-:W-:-:S04]  /*8850*/  LOP3.LUT R19, R19, 0x2, RZ, 0xfc, !PT ;  /* 0x0000000213137812 */ /* 0x000fc800078efcff */
[----:B------:R-:W-:-:S13]  /*8860*/  ISETP.NE.AND P0, PT, R19, 0x3, PT ;  /* 0x000000031300780c */ /* 0x000fda0003f05270 */
[----:B------:R-:W-:Y:S05]  /*8870*/  @!P0 BRA `(.L_x_176) ;  /* 0x0000000000048947 */ /* 0x000fea0003800000 */
[----:B------:R-:W-:Y:S01]  /*8880*/  BPT.TRAP 0x1 ;  /* 0x000000040000795c */ /* 0x000fe20000300000 */
.L_x_176:
[----:B------:R-:W0:Y:S01]  /*8890*/  S2R R3, SR_CgaCtaId ;  /* 0x0000000000037919 */ /* 0x000e220000008800 */
[----:B------:R-:W-:-:S04]  /*88a0*/  MOV R2, 0x400 ;  /* 0x0000040000027802 */ /* 0x000fc80000000f00 */
[----:B0-----:R-:W-:Y:S02]  /*88b0*/  LEA R3, R3, R2, 0x18 ;  /* 0x0000000203037211 */ /* 0x001fe400078ec0ff */
[----:B------:R-:W-:-:S03]  /*88c0*/  SHF.L.U32 R2, R0, 0x1f, RZ ;  /* 0x0000001f00027819 */ /* 0x000fc600000006ff */
[----:B------:R-:W-:-:S04]  /*88d0*/  VIADD R3, R3, 0x28 ;  /* 0x0000002803037836 */ /* 0x000fc80000000000 */
[C---:B------:R-:W-:Y:S02]  /*88e0*/  IMAD R7, R12.reuse, 0x8, R3 ;  /* 0x000000080c077824 */ /* 0x040fe400078e0203 */
[----:B------:R-:W-:Y:S02]  /*88f0*/  VIADD R12, R12, 0x1 ;  /* 0x000000010c0c7836 */ /* 0x000fe40000000000 */
[----:B------:R-:W0:Y:S03]  /*8900*/  SYNCS.PHASECHK.TRANS64.TRYWAIT P0, [R7+URZ], R2 ;  /* 0x00000002070075a7 */ /* 0x000e26000800017f */
[----:B------:R-:W-:-:S04]  /*8910*/  ISETP.NE.AND P1, PT, R12, 0x5, PT ;  /* 0x000000050c00780c */ /* 0x000fc80003f25270 */
[----:B------:R-:W-:Y:S02]  /*8920*/  SEL R5, RZ, 0x1, P1 ;  /* 0x00000001ff057807 */ /* 0x000fe40000800000 */
[----:B------:R-:W-:Y:S02]  /*8930*/  SEL R12, R12, RZ, P1 ;  /* 0x000000ff0c0c7207 */ /* 0x000fe40000800000 */
[----:B------:R-:W-:-:S03]  /*8940*/  LOP3.LUT R5, R0, R5, RZ, 0x3c, !PT ;  /* 0x0000000500057212 */ /* 0x000fc600078e3cff */
[----:B------:R-:W-:Y:S01]  /*8950*/  IMAD R9, R12, 0x8, R3 ;  /* 0x000000080c097824 */ /* 0x000fe200078e0203 */
[----:B------:R-:W-:Y:S01]  /*8960*/  SHF.L.U32 R4, R5, 0x1f, RZ ;  /* 0x0000001f05047819 */ /* 0x000fe200000006ff */
[----:B0-----:R-:W-:Y:S06]  /*8970*/  @!P0 BRA `(.L_x_177) ;  /* 0x0000000400048947 */ /* 0x001fec0003800000 */
.L_x_189:
[----:B------:R-:W1:Y:S01]  /*8980*/  SYNCS.PHASECHK.TRANS64.TRYWAIT P0, [R9+URZ], R4 ;  /* 0x00000004090075a7 */ /* 0x000e62000800017f */
[----:B------:R-:W-:-:S05]  /*8990*/  VIADD R0, R12, 0x1 ;  /* 0x000000010c007836 */ /* 0x000fca0000000000 */
[----:B------:R-:W-:-:S04]  /*89a0*/  ISETP.NE.AND P1, PT, R0, 0x5, PT ;  /* 0x000000050000780c */ /* 0x000fc80003f25270 */
[----:B0-----:R-:W-:Y:S02]  /*89b0*/  SEL R2, RZ, 0x1, P1 ;  /* 0x00000001ff027807 */ /* 0x001fe40000800000 */
[----:B------:R-:W-:Y:S02]  /*89c0*/  SEL R0, R0, RZ, P1 ;  /* 0x000000ff00007207 */ /* 0x000fe40000800000 */
[----:B------:R-:W-:-:S03]  /*89d0*/  LOP3.LUT R7, R5, R2, RZ, 0x3c, !PT ;  /* 0x0000000205077212 */ /* 0x000fc600078e3cff */
[----:B------:R-:W-:Y:S01]  /*89e0*/  IMAD R6, R0, 0x8, R3 ;  /* 0x0000000800067824 */ /* 0x000fe200078e0203 */
[----:B------:R-:W-:Y:S01]  /*89f0*/  SHF.L.U32 R5, R7, 0x1f, RZ ;  /* 0x0000001f07057819 */ /* 0x000fe200000006ff */
[----:B-1----:R-:W-:Y:S06]  /*8a00*/  @!P0 BRA `(.L_x_178) ;  /* 0x0000000000f48947 */ /* 0x002fec0003800000 */
.L_x_190:
[----:B------:R-:W1:Y:S01]  /*8a10*/  SYNCS.PHASECHK.TRANS64.TRYWAIT P0, [R6+URZ], R5 ;  /* 0x00000005060075a7 */ /* 0x000e62000800017f */
[----:B------:R-:W-:-:S05]  /*8a20*/  VIADD R0, R0, 0x1 ;  /* 0x0000000100007836 */ /* 0x000fca0000000000 */
[----:B------:R-:W-:-:S04]  /*8a30*/  ISETP.NE.AND P1, PT, R0, 0x5, PT ;  /* 0x000000050000780c */ /* 0x000fc80003f25270 */
[----:B------:R-:W-:Y:S02]  /*8a40*/  SEL R2, RZ, 0x1, P1 ;  /* 0x00000001ff027807 */ /* 0x000fe40000800000 */
[----:B------:R-:W-:Y:S02]  /*8a50*/  SEL R0, R0, RZ, P1 ;  /* 0x000000ff00007207 */ /* 0x000fe40000800000 */
[----:B------:R-:W-:-:S03]  /*8a60*/  LOP3.LUT R7, R7, R2, RZ, 0x3c, !PT ;  /* 0x0000000207077212 */ /* 0x000fc600078e3cff */
[----:B0-----:R-:W-:Y:S01]  /*8a70*/  IMAD R9, R0, 0x8, R3 ;  /* 0x0000000800097824 */ /* 0x001fe200078e0203 */
[----:B------:R-:W-:Y:S01]  /*8a80*/  SHF.L.U32 R4, R7, 0x1f, RZ ;  /* 0x0000001f07047819 */ /* 0x000fe200000006ff */
[----:B-1----:R-:W-:Y:S06]  /*8a90*/  @!P0 BRA `(.L_x_179) ;  /* 0x0000000000e48947 */ /* 0x002fec0003800000 */
.L_x_191:
[----:B------:R-:W1:Y:S01]  /*8aa0*/  SYNCS.PHASECHK.TRANS64.TRYWAIT P0, [R9+URZ], R4 ;  /* 0x00000004090075a7 */ /* 0x000e62000800017f */
[----:B------:R-:W-:-:S05]  /*8ab0*/  VIADD R0, R0, 0x1 ;  /* 0x0000000100007836 */ /* 0x000fca0000000000 */
[----:B------:R-:W-:-:S04]  /*8ac0*/  ISETP.NE.AND P1, PT, R0, 0x5, PT ;  /* 0x000000050000780c */ /* 0x000fc80003f25270 */
[----:B------:R-:W-:Y:S02]  /*8ad0*/  SEL R2, RZ, 0x1, P1 ;  /* 0x00000001ff027807 */ /* 0x000fe40000800000 */
[----:B------:R-:W-:Y:S02]  /*8ae0*/  SEL R0, R0, RZ, P1 ;  /* 0x000000ff00007207 */ /* 0x000fe40000800000 */
[----:B------:R-:W-:Y:S01]  /*8af0*/  LOP3.LUT R2, R7, R2, RZ, 0x3c, !PT ;  /* 0x0000000207027212 */ /* 0x000fe200078e3cff */
[----:B-1----:R-:W-:Y:S06]  /*8b00*/  @!P0 BRA `(.L_x_180) ;  /* 0x0000000000dc8947 */ /* 0x002fec0003800000 */
.L_x_192:
[----:B------:R-:W-:Y:S01]  /*8b10*/  IMAD R3, R0, 0x8, R3 ;  /* 0x0000000800037824 */ /* 0x000fe200078e0203 */
[----:B------:R-:W-:-:S07]  /*8b20*/  SHF.L.U32 R0, R2, 0x1f, RZ ;  /* 0x0000001f02007819 */ /* 0x000fce00000006ff */
.L_x_181:
[----:B--2---:R2:W3:Y:S02]  /*8b30*/  SYNCS.PHASECHK.TRANS64.TRYWAIT P0, [R3+URZ], R0 ;  /* 0x00000000030075a7 */ /* 0x0044e4000800017f */
[----:B---3--:R-:W-:Y:S05]  /*8b40*/  @!P0 NANOSLEEP.SYNCS 0x989680 ;  /* 0x009896800000895d */ /* 0x008fea0003900000 */
[----:B------:R-:W3:Y:S02]  /*8b50*/  @!P0 SYNCS.PHASECHK.TRANS64 P0, [R3+URZ], R0 ;  /* 0x00000000030085a7 */ /* 0x000ee4000800007f */
[----:B---3--:R-:W-:Y:S05]  /*8b60*/  @!P0 BRA `(.L_x_181) ;  /* 0xfffffffc00f08947 */ /* 0x008fea000383ffff */
.L_x_175:
[----:B------:R-:W-:Y:S05]  /*8b70*/  BSYNC B0 ;  /* 0x0000000000007941 */ /* 0x000fea0003800000 */
.L_x_174:
[----:B------:R-:W-:Y:S05]  /*8b80*/  EXIT ;  /* 0x000000000000794d */ /* 0x000fea0003800000 */
.L_x_17:
[----:B---3--:R3:W4:Y:S02]  /*8b90*/  SYNCS.PHASECHK.TRANS64.TRYWAIT P1, [R3+URZ], R0 ;  /* 0x00000000030075a7 */ /* 0x008724000802017f */
[----:B----4-:R-:W-:Y:S05]  /*8ba0*/  @!P1 NANOSLEEP.SYNCS 0x989680 ;  /* 0x009896800000995d */ /* 0x010fea0003900000 */
[----:B------:R-:W4:Y:S02]  /*8bb0*/  @!P1 SYNCS.PHASECHK.TRANS64 P1, [R3+URZ], R0 ;  /* 0x00000000030095a7 */ /* 0x000f24000802007f */
[----:B----4-:R-:W-:Y:S05]  /*8bc0*/  @!P1 BRA `(.L_x_17) ;  /* 0xfffffffc00f09947 */ /* 0x010fea000383ffff */
[----:B------:R-:W-:Y:S05]  /*8bd0*/  BRA `(.L_x_16) ;  /* 0xffffff8400987947 */ /* 0x000fea000383ffff */
.L_x_22:
[----:B-1----:R-:W-:-:S04]  /*8be0*/  IMAD.U32 R4, RZ, RZ, UR8 ;  /* 0x00000008ff047e24 */ /* 0x002fc8000f8e00ff */
[----:B------:R1:W2:Y:S03]  /*8bf0*/  SYNCS.PHASECHK.TRANS64.TRYWAIT P1, [R4+URZ], R3 ;  /* 0x00000003040075a7 */ /* 0x0002a6000802017f */
[----:B--2---:R-:W-:Y:S05]  /*8c00*/  @!P1 NANOSLEEP.SYNCS 0x989680 ;  /* 0x009896800000995d */ /* 0x004fea0003900000 */
[----:B------:R-:W2:Y:S02]  /*8c10*/  @!P1 SYNCS.PHASECHK.TRANS64 P1, [R4+URZ], R3 ;  /* 0x00000003040095a7 */ /* 0x000ea4000802007f */
[----:B--2---:R-:W-:Y:S05]  /*8c20*/  @!P1 BRA `(.L_x_22) ;  /* 0xfffffffc00ec9947 */ /* 0x004fea000383ffff */
[----:B------:R-:W-:Y:S05]  /*8c30*/  BRA `(.L_x_21) ;  /* 0xffffff8800d87947 */ /* 0x000fea000383ffff */
.L_x_161:
[----:B------:R-:W-:Y:S01]  /*8c40*/  BSSY B1, `(.L_x_182) ;  /* 0x0000006000017945 */ /* 0x000fe20003800000 */
[----:B------:R-:W-:-:S07]  /*8c50*/  IMAD.MOV.U32 R15, RZ, RZ, -0x1 ;  /* 0xffffffffff0f7424 */ /* 0x000fce00078e00ff */
[----:B------:R-:W-:Y:S05]  /*8c60*/  WARPSYNC.COLLECTIVE R15, `(.L_x_183) ;  /* 0x000000000f0c7348 */ /* 0x000fea0003c00000 */
[----:B------:R-:W-:Y:S02]  /*8c70*/  ELECT P6, UR62, PT ;  /* 0x00000000003e782f */ /* 0x000fe400038c0000 */
[----:B------:R-:W-:Y:S01]  /*8c80*/  MOV R14, UR62 ;  /* 0x0000003e000e7c02 */ /* 0x000fe20008000f00 */
[----:B------:R-:W-:Y:S10]  /*8c90*/  ENDCOLLECTIVE ;  /* 0x000000000000791b */ /* 0x000ff40003800000 */
.L_x_183:
[----:B------:R-:W-:Y:S05]  /*8ca0*/  BSYNC B1 ;  /* 0x0000000000017941 */ /* 0x000fea0003800000 */
.L_x_182:
[----:B------:R-:W-:Y:S05]  /*8cb0*/  BRA `(.L_x_184) ;  /* 0xfffffff000247947 */ /* 0x000fea000383ffff */
.L_x_164:
[----:B0-----:R0:W1:Y:S02]  /*8cc0*/  SYNCS.PHASECHK.TRANS64.TRYWAIT P1, [R14+URZ+0x28], R7 ;  /* 0x000028070e0075a7 */ /* 0x001064000802017f */
[----:B-1----:R-:W-:Y:S05]  /*8cd0*/  @!P1 NANOSLEEP.SYNCS 0x989680 ;  /* 0x009896800000995d */ /* 0x002fea0003900000 */
[----:B------:R-:W1:Y:S02]  /*8ce0*/  @!P1 SYNCS.PHASECHK.TRANS64 P1, [R14+URZ+0x28], R7 ;  /* 0x000028070e0095a7 */ /* 0x000e64000802007f */
[----:B-1----:R-:W-:Y:S05]  /*8cf0*/  @!P1 BRA `(.L_x_164) ;  /* 0xfffffffc00f09947 */ /* 0x002fea000383ffff */
[----:B------:R-:W-:Y:S05]  /*8d00*/  BRA `(.L_x_185) ;  /* 0xfffffff000587947 */ /* 0x000fea000383ffff */
.L_x_173:
[----:B------:R-:W-:Y:S01]  /*8d10*/  BSSY B0, `(.L_x_186) ;  /* 0x0000006000007945 */ /* 0x000fe20003800000 */
[----:B------:R-:W-:-:S07]  /*8d20*/  IMAD.MOV.U32 R15, RZ, RZ, -0x1 ;  /* 0xffffffffff0f7424 */ /* 0x000fce00078e00ff */
[----:B------:R-:W-:Y:S05]  /*8d30*/  WARPSYNC.COLLECTIVE R15, `(.L_x_187) ;  /* 0x000000000f0c7348 */ /* 0x000fea0003c00000 */
[----:B------:R-:W-:Y:S02]  /*8d40*/  ELECT P6, UR62, PT ;  /* 0x00000000003e782f */ /* 0x000fe400038c0000 */
[----:B------:R-:W-:Y:S01]  /*8d50*/  MOV R14, UR62 ;  /* 0x0000003e000e7c02 */ /* 0x000fe20008000f00 */
[----:B------:R-:W-:Y:S10]  /*8d60*/  ENDCOLLECTIVE ;  /* 0x000000000000791b */ /* 0x000ff40003800000 */
.L_x_187:
[----:B------:R-:W-:Y:S05]  /*8d70*/  BSYNC B0 ;  /* 0x0000000000007941 */ /* 0x000fea0003800000 */
.L_x_186:
[----:B------:R-:W-:Y:S05]  /*8d80*/  BRA `(.L_x_188) ;  /* 0xfffffff800a87947 */ /* 0x000fea000383ffff */
.L_x_177:
[----:B0-----:R0:W1:Y:S02]  /*8d90*/  SYNCS.PHASECHK.TRANS64.TRYWAIT P0, [R7+URZ], R2 ;  /* 0x00000002070075a7 */ /* 0x001064000800017f */
[----:B-1----:R-:W-:Y:S05]  /*8da0*/  @!P0 NANOSLEEP.SYNCS 0x989680 ;  /* 0x009896800000895d */ /* 0x002fea0003900000 */
[----:B------:R-:W1:Y:S02]  /*8db0*/  @!P0 SYNCS.PHASECHK.TRANS64 P0, [R7+URZ], R2 ;  /* 0x00000002070085a7 */ /* 0x000e64000800007f */
[----:B-1----:R-:W-:Y:S05]  /*8dc0*/  @!P0 BRA `(.L_x_177) ;  /* 0xfffffffc00f08947 */ /* 0x002fea000383ffff */
[----:B------:R-:W-:Y:S05]  /*8dd0*/  BRA `(.L_x_189) ;  /* 0xfffffff800e87947 */ /* 0x000fea000383ffff */
.L_x_178:
[----:B0-----:R0:W1:Y:S02]  /*8de0*/  SYNCS.PHASECHK.TRANS64.TRYWAIT P0, [R9+URZ], R4 ;  /* 0x00000004090075a7 */ /* 0x001064000800017f */
[----:B-1----:R-:W-:Y:S05]  /*8df0*/  @!P0 NANOSLEEP.SYNCS 0x989680 ;  /* 0x009896800000895d */ /* 0x002fea0003900000 */
[----:B------:R-:W1:Y:S02]  /*8e00*/  @!P0 SYNCS.PHASECHK.TRANS64 P0, [R9+URZ], R4 ;  /* 0x00000004090085a7 */ /* 0x000e64000800007f */
[----:B-1----:R-:W-:Y:S05]  /*8e10*/  @!P0 BRA `(.L_x_178) ;  /* 0xfffffffc00f08947 */ /* 0x002fea000383ffff */
[----:B------:R-:W-:Y:S05]  /*8e20*/  BRA `(.L_x_190) ;  /* 0xfffffff800f87947 */ /* 0x000fea000383ffff */
.L_x_179:
[----:B0-----:R0:W1:Y:S02]  /*8e30*/  SYNCS.PHASECHK.TRANS64.TRYWAIT P0, [R6+URZ], R5 ;  /* 0x00000005060075a7 */ /* 0x001064000800017f */
[----:B-1----:R-:W-:Y:S05]  /*8e40*/  @!P0 NANOSLEEP.SYNCS 0x989680 ;  /* 0x009896800000895d */ /* 0x002fea0003900000 */
[----:B------:R-:W1:Y:S02]  /*8e50*/  @!P0 SYNCS.PHASECHK.TRANS64 P0, [R6+URZ], R5 ;  /* 0x00000005060085a7 */ /* 0x000e64000800007f */
[----:B-1----:R-:W-:Y:S05]  /*8e60*/  @!P0 BRA `(.L_x_179) ;  /* 0xfffffffc00f08947 */ /* 0x002fea000383ffff */
[----:B------:R-:W-:Y:S05]  /*8e70*/  BRA `(.L_x_191) ;  /* 0xfffffffc00087947 */ /* 0x000fea000383ffff */
.L_x_180:
[----:B-1----:R1:W2:Y:S02]  /*8e80*/  SYNCS.PHASECHK.TRANS64.TRYWAIT P0, [R9+URZ], R4 ;  /* 0x00000004090075a7 */ /* 0x0022a4000800017f */
[----:B--2---:R-:W-:Y:S05]  /*8e90*/  @!P0 NANOSLEEP.SYNCS 0x989680 ;  /* 0x009896800000895d */ /* 0x004fea0003900000 */
[----:B------:R-:W2:Y:S02]  /*8ea0*/  @!P0 SYNCS.PHASECHK.TRANS64 P0, [R9+URZ], R4 ;  /* 0x00000004090085a7 */ /* 0x000ea4000800007f */
[----:B--2---:R-:W-:Y:S05]  /*8eb0*/  @!P0 BRA `(.L_x_180) ;  /* 0xfffffffc00f08947 */ /* 0x004fea000383ffff */
[----:B------:R-:W-:Y:S05]  /*8ec0*/  BRA `(.L_x_192) ;  /* 0xfffffffc00107947 */ /* 0x000fea000383ffff */
.L_x_193:
[----:B------:R-:W-:-:S00]  /*8ed0*/  BRA `(.L_x_193) ;  /* 0xfffffffc00fc7947 */ /* 0x000fc0000383ffff */
[----:B------:R-:W-:-:S00]  /*8ee0*/  NOP ;  /* 0x0000000000007918 */ /* 0x000fc00000000000 */
        /* <DEDUP_REMOVED lines=9> */
.L_x_194:


//--------------------- .nv.global.init           --------------------------
	.section	.nv.global.init,"aw",@progbits
.nv.global.init:
	.type		$str$22,@object
	.size		$str$22,($str$23 - $str$22)
$str$22:
        /*0000*/ 	.byte	0x6b, 0x5f, 0x74, 0x69, 0x6c, 0x65, 0x5f, 0x63, 0x6f, 0x75, 0x6e, 0x74, 0x20, 0x3e, 0x3d, 0x20
        /*0010*/ 	.byte	0x31, 0x00
	.type		$str$23,@object
	.size		$str$23,(__unnamed_1 - $str$23)
$str$23:
        /*0012*/ 	.byte	0x2f, 0x74, 0x6d, 0x70, 0x2f, 0x63, 0x75, 0x74, 0x6c, 0x61, 0x73, 0x73, 0x5f, 0x73, 0x77, 0x65
        /*0022*/ 	.byte	0x65, 0x70, 0x5f, 0x73, 0x72, 0x63, 0x2f, 0x69, 0x6e, 0x63, 0x6c, 0x75, 0x64, 0x65, 0x2f, 0x63
        /*0032*/ 	.byte	0x75, 0x74, 0x6c, 0x61, 0x73, 0x73, 0x2f, 0x67, 0x65, 0x6d, 0x6d, 0x2f, 0x63, 0x6f, 0x6c, 0x6c
        /*0042*/ 	.byte	0x65, 0x63, 0x74, 0x69, 0x76, 0x65, 0x2f, 0x73, 0x6d, 0x39, 0x30, 0x5f, 0x6d, 0x6d, 0x61, 0x5f
        /*0052*/ 	.byte	0x74, 0x6d, 0x61, 0x5f, 0x67, 0x6d, 0x6d, 0x61, 0x5f, 0x73, 0x73, 0x5f, 0x77, 0x61, 0x72, 0x70
        /*0062*/ 	.byte	0x73, 0x70, 0x65, 0x63, 0x69, 0x61, 0x6c, 0x69, 0x7a, 0x65, 0x64, 0x2e, 0x68, 0x70, 0x70, 0x00
	.type		__unnamed_1,@object
	.size		__unnamed_1,(.L_0 - __unnamed_1)
__unnamed_1:
        /*0072*/ 	.byte	0x76, 0x6f, 0x69, 0x64, 0x20, 0x63, 0x75, 0x74, 0x6c, 0x61, 0x73, 0x73, 0x3a, 0x3a, 0x67, 0x65
        /* <DEDUP_REMOVED lines=180> */
        /*0bc2*/ 	.byte	0x79, 0x5d, 0x00
.L_0:


//--------------------- .nv.shared._ZN7cutlass13device_kernelINS_4gemm6kernel13GemmUniversalIN4cute5tupleIJiiiiEEENS1_10collective13CollectiveMmaINS1_34MainloopSm90TmaGmmaWarpSpecializedILi5ENS5_IJNS4_1CILi1EEESB_SB_EEENS1_35KernelTmaWarpSpecializedCooperativeEEENS5_IJNSA_ILi256EEENSA_ILi64EEESG_EEENS_10bfloat16_tENS5_IJlSB_lEEESI_SJ_NS4_8TiledMMAINS4_8MMA_AtomIJNS4_4SM904GMMA27MMA_64x64x16_F32BF16BF16_SSILNSN_5MajorE0ELSP_0ELNSN_7ScaleInE1ELSQ_1EEEEEENS4_6LayoutINS5_IJNSA_ILi2EEESB_SB_EEENS5_IJSB_NSA_ILi0EEESW_EEEEENS5_IJNS4_10UnderscoreESZ_SZ_EEEEENS4_13SM90_TMA_LOADENS4_14ComposedLayoutINS4_7SwizzleILi3ELi4ELi3EEENS4_18smem_ptr_flag_bitsILi16EEENST_INS5_IJNSA_ILi8EEESG_EEENS5_IJSG_SB_EEEEEEEvNS4_8identityES12_S1C_vS1D_EENS_8epilogue10collective6detail29Sm90TmaWarpSpecializedAdapterINS1G_15DefaultEpilogueISI_SJ_SJ_NS1F_6thread17LinearCombinationISI_Li1EffLNS1K_9ScaleType4KindE0ELNS_15FloatRoundStyleE2ESI_EENS1_15EpilogueDefaultEEEEEvvEEEEvNT_6ParamsE --------------------------
	.section	.nv.shared._ZN7cutlass13device_kernelINS_4gemm6kernel13GemmUniversalIN4cute5tupleIJiiiiEEENS1_10collective13CollectiveMmaINS1_34MainloopSm90TmaGmmaWarpSpecializedILi5ENS5_IJNS4_1CILi1EEESB_SB_EEENS1_35KernelTmaWarpSpecializedCooperativeEEENS5_IJNSA_ILi256EEENSA_ILi64EEESG_EEENS_10bfloat16_tENS5_IJlSB_lEEESI_SJ_NS4_8TiledMMAINS4_8MMA_AtomIJNS4_4SM904GMMA27MMA_64x64x16_F32BF16BF16_SSILNSN_5MajorE0ELSP_0ELNSN_7ScaleInE1ELSQ_1EEEEEENS4_6LayoutINS5_IJNSA_ILi2EEESB_SB_EEENS5_IJSB_NSA_ILi0EEESW_EEEEENS5_IJNS4_10UnderscoreESZ_SZ_EEEEENS4_13SM90_TMA_LOADENS4_14ComposedLayoutINS4_7SwizzleILi3ELi4ELi3EEENS4_18smem_ptr_flag_bitsILi16EEENST_INS5_IJNSA_ILi8EEESG_EEENS5_IJSG_SB_EEEEEEEvNS4_8identityES12_S1C_vS1D_EENS_8epilogue10collective6detail29Sm90TmaWarpSpecializedAdapterINS1G_15DefaultEpilogueISI_SJ_SJ_NS1F_6thread17LinearCombinationISI_Li1EffLNS1K_9ScaleType4KindE0ELNS_15FloatRoundStyleE2ESI_EENS1_15EpilogueDefaultEEEEEvvEEEEvNT_6ParamsE,"aw",@nobits
	.sectionflags	@""
	.align	16
	.zero		1024


//--------------------- .nv.shared.reserved.0     --------------------------
	.section	.nv.shared.reserved.0,"aw",@nobits
	.weak		__nv_reservedSMEM_offset_0_alias
	.size		__nv_reservedSMEM_offset_0_alias, 0, 0
	.other		__nv_reservedSMEM_offset_0_alias,@"STO_CUDA_RESERVED_SHARED STV_DEFAULT"
__nv_reservedSMEM_offset_0_alias:
	.zero		0


//--------------------- .nv.global                --------------------------
	.section	.nv.global,"aw",@nobits
.nv.global:
	.type		_ZN39_INTERNAL_882e36ce_4_k_cu_a1af4c04_53374cute1_E,@object
	.size		_ZN39_INTERNAL_882e36ce_4_k_cu_a1af4c04_53374cute1_E,(_ZN39_INTERNAL_882e36ce_4_k_cu_a1af4c04_53374cuda3std3__45__cpo6cbeginE - _ZN39_INTERNAL_882e36ce_4_k_cu_a1af4c04_53374cute1_E)
_ZN39_INTERNAL_882e36ce_4_k_cu_a1af4c04_53374cute1_E:
	.zero		1
	.type		_ZN39_INTERNAL_882e36ce_4_k_cu_a1af4c04_53374cuda3std3__45__cpo6cbeginE,@object
	.size		_ZN39_INTERNAL_882e36ce_4_k_cu_a1af4c04_53374cuda3std3__45__cpo6cbeginE,(_ZN39_INTERNAL_882e36ce_4_k_cu_a1af4c04_53374cuda3std3__48in_placeE - _ZN39_INTERNAL_882e36ce_4_k_cu_a1af4c04_53374cuda3std3__45__cpo6cbeginE)
_ZN39_INTERNAL_882e36ce_4_k_cu_a1af4c04_53374cuda3std3__45__cpo6cbeginE:
	.zero		1
	.type		_ZN39_INTERNAL_882e36ce_4_k_cu_a1af4c04_53374cuda3std3__48in_placeE,@object
	.size		_ZN39_INTERNAL_882e36ce_4_k_cu_a1af4c04_53374cuda3std3__48in_placeE,(_ZN39_INTERNAL_882e36ce_4_k_cu_a1af4c04_53374cuda3std6ranges3__45__cpo9iter_moveE - _ZN39_INTERNAL_882e36ce_4_k_cu_a1af4c04_53374cuda3std3__48in_placeE)
_ZN39_INTERNAL_882e36ce_4_k_cu_a1af4c04_53374cuda3std3__48in_placeE:
	.zero		1
	.type		_ZN39_INTERNAL_882e36ce_4_k_cu_a1af4c04_53374cuda3std6ranges3__45__cpo9iter_moveE,@object
	.size		_ZN39_INTERNAL_882e36ce_4_k_cu_a1af4c04_53374cuda3std6ranges3__45__cpo9iter_moveE,(_ZN39_INTERNAL_882e36ce_4_k_cu_a1af4c04_53374cuda3std3__45__cpo5beginE - _ZN39_INTERNAL_882e36ce_4_k_cu_a1af4c04_53374cuda3std6ranges3__45__cpo9iter_moveE)
_ZN39_INTERNAL_882e36ce_4_k_cu_a1af4c04_53374cuda3std6ranges3__45__cpo9iter_moveE:
	.zero		1
	.type		_ZN39_INTERNAL_882e36ce_4_k_cu_a1af4c04_53374cuda3std3__45__cpo5beginE,@object
	.size		_ZN39_INTERNAL_882e36ce_4_k_cu_a1af4c04_53374cuda3std3__45__cpo5beginE,(_ZN39_INTERNAL_882e36ce_4_k_cu_a1af4c04_53374cuda3std3__441_GLOBAL__N__882e36ce_4_k_cu_a1af4c04_53376ignoreE - _ZN39_INTERNAL_882e36ce_4_k_cu_a1af4c04_53374cuda3std3__45__cpo5beginE)
_ZN39_INTERNAL_882e36ce_4_k_cu_a1af4c04_53374cuda3std3__45__cpo5beginE:
	.zero		1
	.type		_ZN39_INTERNAL_882e36ce_4_k_cu_a1af4c04_53374cuda3std3__441_GLOBAL__N__882e36ce_4_k_cu_a1af4c04_53376ignoreE,@object
	.size		_ZN39_INTERNAL_882e36ce_4_k_cu_a1af4c04_53374cuda3std3__441_GLOBAL__N__882e36ce_4_k_cu_a1af4c04_53376ignoreE,(_ZN39_INTERNAL_882e36ce_4_k_cu_a1af4c04_53374cute7productE - _ZN39_INTERNAL_882e36ce_4_k_cu_a1af4c04_53374cuda3std3__441_GLOBAL__N__882e36ce_4_k_cu_a1af4c04_53376ignoreE)
_ZN39_INTERNAL_882e36ce_4_k_cu_a1af4c04_53374cuda3std3__441_GLOBAL__N__882e36ce_4_k_cu_a1af4c04_53376ignoreE:
	.zero		1
	.type		_ZN39_INTERNAL_882e36ce_4_k_cu_a1af4c04_53374cute7productE,@object
	.size		_ZN39_INTERNAL_882e36ce_4_k_cu_a1af4c04_53374cute7productE,(_ZN39_INTERNAL_882e36ce_4_k_cu_a1af4c04_53374cuda3std3__45__cpo3endE - _ZN39_INTERNAL_882e36ce_4_k_cu_a1af4c04_53374cute7productE)
_ZN39_INTERNAL_882e36ce_4_k_cu_a1af4c04_53374cute7productE:
	.zero		1
	.type		_ZN39_INTERNAL_882e36ce_4_k_cu_a1af4c04_53374cuda3std3__45__cpo3endE,@object
	.size		_ZN39_INTERNAL_882e36ce_4_k_cu_a1af4c04_53374cuda3std3__45__cpo3endE,(_ZN39_INTERNAL_882e36ce_4_k_cu_a1af4c04_53374cuda3std3__419piecewise_constructE - _ZN39_INTERNAL_882e36ce_4_k_cu_a1af4c04_53374cuda3std3__45__cpo3endE)
_ZN39_INTERNAL_882e36ce_4_k_cu_a1af4c04_53374cuda3std3__45__cpo3endE:
	.zero		1
	.type		_ZN39_INTERNAL_882e36ce_4_k_cu_a1af4c04_53374cuda3std3__419piecewise_constructE,@object
	.size		_ZN39_INTERNAL_882e36ce_4_k_cu_a1af4c04_53374cuda3std3__419piecewise_constructE,(_ZN39_INTERNAL_882e36ce_4_k_cu_a1af4c04_53374cuda3std3__45__cpo4cendE - _ZN39_INTERNAL_882e36ce_4_k_cu_a1af4c04_53374cuda3std3__419piecewise_constructE)
_ZN39_INTERNAL_882e36ce_4_k_cu_a1af4c04_53374cuda3std3__419piecewise_constructE:
	.zero		1
	.type		_ZN39_INTERNAL_882e36ce_4_k_cu_a1af4c04_53374cuda3std3__45__cpo4cendE,@object
	.size		_ZN39_INTERNAL_882e36ce_4_k_cu_a1af4c04_53374cuda3std3__45__cpo4cendE,(_ZN39_INTERNAL_882e36ce_4_k_cu_a1af4c04_53374cuda3std6ranges3__45__cpo4swapE - _ZN39_INTERNAL_882e36ce_4_k_cu_a1af4c04_53374cuda3std3__45__cpo4cendE)
_ZN39_INTERNAL_882e36ce_4_k_cu_a1af4c04_53374cuda3std3__45__cpo4cendE:
	.zero		1
	.type		_ZN39_INTERNAL_882e36ce_4_k_cu_a1af4c04_53374cuda3std6ranges3__45__cpo4swapE,@object
	.size		_ZN39_INTERNAL_882e36ce_4_k_cu_a1af4c04_53374cuda3std6ranges3__45__cpo4swapE,(.L_8 - _ZN39_INTERNAL_882e36ce_4_k_cu_a1af4c04_53374cuda3std6ranges3__45__cpo4swapE)
_ZN39_INTERNAL_882e36ce_4_k_cu_a1af4c04_53374cuda3std6ranges3__45__cpo4swapE:
	.zero		1
.L_8:


//--------------------- .nv.constant0._ZN7cutlass13device_kernelINS_4gemm6kernel13GemmUniversalIN4cute5tupleIJiiiiEEENS1_10collective13CollectiveMmaINS1_34MainloopSm90TmaGmmaWarpSpecializedILi5ENS5_IJNS4_1CILi1EEESB_SB_EEENS1_35KernelTmaWarpSpecializedCooperativeEEENS5_IJNSA_ILi256EEENSA_ILi64EEESG_EEENS_10bfloat16_tENS5_IJlSB_lEEESI_SJ_NS4_8TiledMMAINS4_8MMA_AtomIJNS4_4SM904GMMA27MMA_64x64x16_F32BF16BF16_SSILNSN_5MajorE0ELSP_0ELNSN_7ScaleInE1ELSQ_1EEEEEENS4_6LayoutINS5_IJNSA_ILi2EEESB_SB_EEENS5_IJSB_NSA_ILi0EEESW_EEEEENS5_IJNS4_10UnderscoreESZ_SZ_EEEEENS4_13SM90_TMA_LOADENS4_14ComposedLayoutINS4_7SwizzleILi3ELi4ELi3EEENS4_18smem_ptr_flag_bitsILi16EEENST_INS5_IJNSA_ILi8EEESG_EEENS5_IJSG_SB_EEEEEEEvNS4_8identityES12_S1C_vS1D_EENS_8epilogue10collective6detail29Sm90TmaWarpSpecializedAdapterINS1G_15DefaultEpilogueISI_SJ_SJ_NS1F_6thread17LinearCombinationISI_Li1EffLNS1K_9ScaleType4KindE0ELNS_15FloatRoundStyleE2ESI_EENS1_15EpilogueDefaultEEEEEvvEEEEvNT_6ParamsE --------------------------
	.section	.nv.constant0._ZN7cutlass13device_kernelINS_4gemm6kernel13GemmUniversalIN4cute5tupleIJiiiiEEENS1_10collective13CollectiveMmaINS1_34MainloopSm90TmaGmmaWarpSpecializedILi5ENS5_IJNS4_1CILi1EEESB_SB_EEENS1_35KernelTmaWarpSpecializedCooperativeEEENS5_IJNSA_ILi256EEENSA_ILi64EEESG_EEENS_10bfloat16_tENS5_IJlSB_lEEESI_SJ_NS4_8TiledMMAINS4_8MMA_AtomIJNS4_4SM904GMMA27MMA_64x64x16_F32BF16BF16_SSILNSN_5MajorE0ELSP_0ELNSN_7ScaleInE1ELSQ_1EEEEEENS4_6LayoutINS5_IJNSA_ILi2EEESB_SB_EEENS5_IJSB_NSA_ILi0EEESW_EEEEENS5_IJNS4_10UnderscoreESZ_SZ_EEEEENS4_13SM90_TMA_LOADENS4_14ComposedLayoutINS4_7SwizzleILi3ELi4ELi3EEENS4_18smem_ptr_flag_bitsILi16EEENST_INS5_IJNSA_ILi8EEESG_EEENS5_IJSG_SB_EEEEEEEvNS4_8identityES12_S1C_vS1D_EENS_8epilogue10collective6detail29Sm90TmaWarpSpecializedAdapterINS1G_15DefaultEpilogueISI_SJ_SJ_NS1F_6thread17LinearCombinationISI_Li1EffLNS1K_9ScaleType4KindE0ELNS_15FloatRoundStyleE2ESI_EENS1_15EpilogueDefaultEEEEEvvEEEEvNT_6ParamsE,"a",@progbits
	.sectionflags	@""
	.align	4
.nv.constant0._ZN7cutlass13device_kernelINS_4gemm6kernel13GemmUniversalIN4cute5tupleIJiiiiEEENS1_10collective13CollectiveMmaINS1_34MainloopSm90TmaGmmaWarpSpecializedILi5ENS5_IJNS4_1CILi1EEESB_SB_EEENS1_35KernelTmaWarpSpecializedCooperativeEEENS5_IJNSA_ILi256EEENSA_ILi64EEESG_EEENS_10bfloat16_tENS5_IJlSB_lEEESI_SJ_NS4_8TiledMMAINS4_8MMA_AtomIJNS4_4SM904GMMA27MMA_64x64x16_F32BF16BF16_SSILNSN_5MajorE0ELSP_0ELNSN_7ScaleInE1ELSQ_1EEEEEENS4_6LayoutINS5_IJNSA_ILi2EEESB_SB_EEENS5_IJSB_NSA_ILi0EEESW_EEEEENS5_IJNS4_10UnderscoreESZ_SZ_EEEEENS4_13SM90_TMA_LOADENS4_14ComposedLayoutINS4_7SwizzleILi3ELi4ELi3EEENS4_18smem_ptr_flag_bitsILi16EEENST_INS5_IJNSA_ILi8EEESG_EEENS5_IJSG_SB_EEEEEEEvNS4_8identityES12_S1C_vS1D_EENS_8epilogue10collective6detail29Sm90TmaWarpSpecializedAdapterINS1G_15DefaultEpilogueISI_SJ_SJ_NS1F_6thread17LinearCombinationISI_Li1EffLNS1K_9ScaleType4KindE0ELNS_15FloatRoundStyleE2ESI_EENS1_15EpilogueDefaultEEEEEvvEEEEvNT_6ParamsE:
	.zero		1664


//--------------------- SYMBOLS --------------------------

	.type		.nv.reservedSmem.offset0,@object
	.size		.nv.reservedSmem.offset0,0x4
	.type		__assertfail,@function
